	.target	sm_100a

	.elftype	@"ET_EXEC"


//--------------------- .note.nv.tkinfo           --------------------------
	.section	.note.nv.tkinfo,"",@"SHT_NOTE"
	.sectionflags	@"SHF_NOTE_NV_TKINFO"
	.tkinfo
        /*0018*/ 	.word	0x00000002
        /*0030*/ 	.string	""
        /*0030*/ 	.string	"ptxas"
        /*0030*/ 	.string	"Cuda compilation tools, release 13.0, V13.0.88"
        /*0030*/ 	.string	"Build cuda_13.0.r13.0/compiler.36424714_0"
        /*0030*/ 	.string	"-arch sm_100a -m 64 "



//--------------------- .note.nv.cuinfo           --------------------------
	.section	.note.nv.cuinfo,"",@"SHT_NOTE"
	.sectionflags	@"SHF_NOTE_NV_CUINFO"
        /*0018*/ 	.short	0x0002
        /*001a*/ 	.short	0x0064
        /*001c*/ 	.short	0x0082
	.zero		2


//--------------------- .nv.info                  --------------------------
	.section	.nv.info,"",@"SHT_CUDA_INFO"
	.align	4


	//----- nvinfo : EIATTR_REGCOUNT
	.align		4
        /*0000*/ 	.byte	0x04, 0x2f
        /*0002*/ 	.short	(.L_19 - .L_18)
	.align		4
.L_18:
        /*0004*/ 	.word	index@(_ZN7cutlass13device_kernelINS_4gemm6kernel13GemmUniversalIN4cute5tupleIJiiiiEEENS1_10collective13CollectiveMmaINS1_35MainloopSm100TmaUmmaWarpSpecializedILi8ELi2ELi4ENS5_IJNS4_1CILi4EEENSA_ILi1EEESC_EEEEENS5_IJNSA_ILi128EEENSA_ILi256EEENSA_ILi64EEEEEENS_6half_tENS5_IJlSC_lEEESJ_SK_NS4_8TiledMMAINS4_8MMA_AtomIJNS4_26SM100_MMA_F16BF16_2x1SM_SSISJ_SJ_fLi128ELi256ELNS4_4UMMA5MajorE0ELSP_0ELNSO_7ScaleInE0ELSQ_0EEEEEENS4_6LayoutINS5_IJSC_SC_SC_EEENS5_IJNSA_ILi0EEESV_SV_EEEEENS5_IJNS4_10UnderscoreESY_SY_EEEEENS4_18SM100_TMA_2SM_LOADENS4_14ComposedLayoutINS4_7SwizzleILi3ELi4ELi3EEENS4_18smem_ptr_flag_bitsILi16EEENST_INS5_IJNSA_ILi8EEESH_EEENS5_IJSH_SC_EEEEEEEvNS4_8identityENS4_28SM100_TMA_2SM_LOAD_MULTICASTES1B_vS1C_EENS_8epilogue10collective18CollectiveEpilogueINS1F_23Sm100TmaWarpSpecializedILi4ELi2ELi32ELb1ELb0EEEJNS5_IJSH_SG_SH_EEENS5_IJNST_ISH_SC_EENST_INS5_IJNSA_ILi32EEENSA_ILi2EEEEEENS5_IJSC_SF_EEEEEEEESJ_SK_SJ_SK_NS1F_6fusion15FusionCallbacksIS1J_NS1S_17LinearCombinationISJ_fSJ_fLNS_15FloatRoundStyleE2EEES1K_S1R_JEEENS4_5SM1004TMEM4LOAD26SM100_TMEM_LOAD_32dp32b32xENS4_13SM90_TMA_LOADENS12_INS13_ILi2ELi4ELi3EEES16_NST_INS5_IJS17_S1M_EEENS5_IJS1M_SC_EEEEEEENS4_39AutoVectorizingCopyWithAssumedAlignmentILi128EEENS4_14SM90_TMA_STOREES27_S29_S29_EEEvvEEEEvNT_6ParamsE)
        /*0008*/ 	.word	0x00000076


	//----- nvinfo : EIATTR_FRAME_SIZE
	.align		4
.L_19:
        /*000c*/ 	.byte	0x04, 0x11
        /*000e*/ 	.short	(.L_21 - .L_20)
	.align		4
.L_20:
        /*0010*/ 	.word	index@($__internal_2_$__cuda_sm10x_tcgen05_guardrail_trap_unallocated_columns_being_dealloced)
        /*0014*/ 	.word	0x00000000


	//----- nvinfo : EIATTR_FRAME_SIZE
	.align		4
.L_21:
        /*0018*/ 	.byte	0x04, 0x11
        /*001a*/ 	.short	(.L_23 - .L_22)
	.align		4
.L_22:
        /*001c*/ 	.word	index@($__internal_1_$__cuda_sm10x_tcgen05_guardrail_trap_phase_invalid_during_alloc)
        /*0020*/ 	.word	0x00000000


	//----- nvinfo : EIATTR_FRAME_SIZE
	.align		4
.L_23:
        /*0024*/ 	.byte	0x04, 0x11
        /*0026*/ 	.short	(.L_25 - .L_24)
	.align		4
.L_24:
        /*0028*/ 	.word	index@($__internal_0_$__cuda_sm10x_tcgen05_guardrail_trap_col_being_dealloced_not_returned_by_alloc)
        /*002c*/ 	.word	0x00000000


	//----- nvinfo : EIATTR_FRAME_SIZE
	.align		4
.L_25:
        /*0030*/ 	.byte	0x04, 0x11
        /*0032*/ 	.short	(.L_27 - .L_26)
	.align		4
.L_26:
        /*0034*/ 	.word	index@(_ZN7cutlass13device_kernelINS_4gemm6kernel13GemmUniversalIN4cute5tupleIJiiiiEEENS1_10collective13CollectiveMmaINS1_35MainloopSm100TmaUmmaWarpSpecializedILi8ELi2ELi4ENS5_IJNS4_1CILi4EEENSA_ILi1EEESC_EEEEENS5_IJNSA_ILi128EEENSA_ILi256EEENSA_ILi64EEEEEENS_6half_tENS5_IJlSC_lEEESJ_SK_NS4_8TiledMMAINS4_8MMA_AtomIJNS4_26SM100_MMA_F16BF16_2x1SM_SSISJ_SJ_fLi128ELi256ELNS4_4UMMA5MajorE0ELSP_0ELNSO_7ScaleInE0ELSQ_0EEEEEENS4_6LayoutINS5_IJSC_SC_SC_EEENS5_IJNSA_ILi0EEESV_SV_EEEEENS5_IJNS4_10UnderscoreESY_SY_EEEEENS4_18SM100_TMA_2SM_LOADENS4_14ComposedLayoutINS4_7SwizzleILi3ELi4ELi3EEENS4_18smem_ptr_flag_bitsILi16EEENST_INS5_IJNSA_ILi8EEESH_EEENS5_IJSH_SC_EEEEEEEvNS4_8identityENS4_28SM100_TMA_2SM_LOAD_MULTICASTES1B_vS1C_EENS_8epilogue10collective18CollectiveEpilogueINS1F_23Sm100TmaWarpSpecializedILi4ELi2ELi32ELb1ELb0EEEJNS5_IJSH_SG_SH_EEENS5_IJNST_ISH_SC_EENST_INS5_IJNSA_ILi32EEENSA_ILi2EEEEEENS5_IJSC_SF_EEEEEEEESJ_SK_SJ_SK_NS1F_6fusion15FusionCallbacksIS1J_NS1S_17LinearCombinationISJ_fSJ_fLNS_15FloatRoundStyleE2EEES1K_S1R_JEEENS4_5SM1004TMEM4LOAD26SM100_TMEM_LOAD_32dp32b32xENS4_13SM90_TMA_LOADENS12_INS13_ILi2ELi4ELi3EEES16_NST_INS5_IJS17_S1M_EEENS5_IJS1M_SC_EEEEEEENS4_39AutoVectorizingCopyWithAssumedAlignmentILi128EEENS4_14SM90_TMA_STOREES27_S29_S29_EEEvvEEEEvNT_6ParamsE)
        /*0038*/ 	.word	0x00000000


	//----- nvinfo : EIATTR_MIN_STACK_SIZE
	.align		4
.L_27:
        /*003c*/ 	.byte	0x04, 0x12
        /*003e*/ 	.short	(.L_29 - .L_28)
	.align		4
.L_28:
        /*0040*/ 	.word	index@(_ZN7cutlass13device_kernelINS_4gemm6kernel13GemmUniversalIN4cute5tupleIJiiiiEEENS1_10collective13CollectiveMmaINS1_35MainloopSm100TmaUmmaWarpSpecializedILi8ELi2ELi4ENS5_IJNS4_1CILi4EEENSA_ILi1EEESC_EEEEENS5_IJNSA_ILi128EEENSA_ILi256EEENSA_ILi64EEEEEENS_6half_tENS5_IJlSC_lEEESJ_SK_NS4_8TiledMMAINS4_8MMA_AtomIJNS4_26SM100_MMA_F16BF16_2x1SM_SSISJ_SJ_fLi128ELi256ELNS4_4UMMA5MajorE0ELSP_0ELNSO_7ScaleInE0ELSQ_0EEEEEENS4_6LayoutINS5_IJSC_SC_SC_EEENS5_IJNSA_ILi0EEESV_SV_EEEEENS5_IJNS4_10UnderscoreESY_SY_EEEEENS4_18SM100_TMA_2SM_LOADENS4_14ComposedLayoutINS4_7SwizzleILi3ELi4ELi3EEENS4_18smem_ptr_flag_bitsILi16EEENST_INS5_IJNSA_ILi8EEESH_EEENS5_IJSH_SC_EEEEEEEvNS4_8identityENS4_28SM100_TMA_2SM_LOAD_MULTICASTES1B_vS1C_EENS_8epilogue10collective18CollectiveEpilogueINS1F_23Sm100TmaWarpSpecializedILi4ELi2ELi32ELb1ELb0EEEJNS5_IJSH_SG_SH_EEENS5_IJNST_ISH_SC_EENST_INS5_IJNSA_ILi32EEENSA_ILi2EEEEEENS5_IJSC_SF_EEEEEEEESJ_SK_SJ_SK_NS1F_6fusion15FusionCallbacksIS1J_NS1S_17LinearCombinationISJ_fSJ_fLNS_15FloatRoundStyleE2EEES1K_S1R_JEEENS4_5SM1004TMEM4LOAD26SM100_TMEM_LOAD_32dp32b32xENS4_13SM90_TMA_LOADENS12_INS13_ILi2ELi4ELi3EEES16_NST_INS5_IJS17_S1M_EEENS5_IJS1M_SC_EEEEEEENS4_39AutoVectorizingCopyWithAssumedAlignmentILi128EEENS4_14SM90_TMA_STOREES27_S29_S29_EEEvvEEEEvNT_6ParamsE)
        /*0044*/ 	.word	0x00000000
.L_29:


//--------------------- .nv.compat                --------------------------
	.section	.nv.compat,"",@"SHT_CUDA_COMPAT_INFO"
	.align	4
        /*0000*/ 	.byte	0x02, 0x09, 0x01, 0x00, 0x02, 0x02, 0x02, 0x00, 0x02, 0x05, 0x05, 0x00, 0x03, 0x07, 0x01, 0x01
        /*0010*/ 	.byte	0x02, 0x03, 0x01, 0x00, 0x02, 0x06, 0x01, 0x00, 0x04, 0x0b, 0x08, 0x00, 0x09, 0x00, 0x00, 0x00
        /*0020*/ 	.byte	0x00, 0x00, 0x00, 0x00


//--------------------- .nv.info._ZN7cutlass13device_kernelINS_4gemm6kernel13GemmUniversalIN4cute5tupleIJiiiiEEENS1_10collective13CollectiveMmaINS1_35MainloopSm100TmaUmmaWarpSpecializedILi8ELi2ELi4ENS5_IJNS4_1CILi4EEENSA_ILi1EEESC_EEEEENS5_IJNSA_ILi128EEENSA_ILi256EEENSA_ILi64EEEEEENS_6half_tENS5_IJlSC_lEEESJ_SK_NS4_8TiledMMAINS4_8MMA_AtomIJNS4_26SM100_MMA_F16BF16_2x1SM_SSISJ_SJ_fLi128ELi256ELNS4_4UMMA5MajorE0ELSP_0ELNSO_7ScaleInE0ELSQ_0EEEEEENS4_6LayoutINS5_IJSC_SC_SC_EEENS5_IJNSA_ILi0EEESV_SV_EEEEENS5_IJNS4_10UnderscoreESY_SY_EEEEENS4_18SM100_TMA_2SM_LOADENS4_14ComposedLayoutINS4_7SwizzleILi3ELi4ELi3EEENS4_18smem_ptr_flag_bitsILi16EEENST_INS5_IJNSA_ILi8EEESH_EEENS5_IJSH_SC_EEEEEEEvNS4_8identityENS4_28SM100_TMA_2SM_LOAD_MULTICASTES1B_vS1C_EENS_8epilogue10collective18CollectiveEpilogueINS1F_23Sm100TmaWarpSpecializedILi4ELi2ELi32ELb1ELb0EEEJNS5_IJSH_SG_SH_EEENS5_IJNST_ISH_SC_EENST_INS5_IJNSA_ILi32EEENSA_ILi2EEEEEENS5_IJSC_SF_EEEEEEEESJ_SK_SJ_SK_NS1F_6fusion15FusionCallbacksIS1J_NS1S_17LinearCombinationISJ_fSJ_fLNS_15FloatRoundStyleE2EEES1K_S1R_JEEENS4_5SM1004TMEM4LOAD26SM100_TMEM_LOAD_32dp32b32xENS4_13SM90_TMA_LOADENS12_INS13_ILi2ELi4ELi3EEES16_NST_INS5_IJS17_S1M_EEENS5_IJS1M_SC_EEEEEEENS4_39AutoVectorizingCopyWithAssumedAlignmentILi128EEENS4_14SM90_TMA_STOREES27_S29_S29_EEEvvEEEEvNT_6ParamsE --------------------------
	.section	.nv.info._ZN7cutlass13device_kernelINS_4gemm6kernel13GemmUniversalIN4cute5tupleIJiiiiEEENS1_10collective13CollectiveMmaINS1_35MainloopSm100TmaUmmaWarpSpecializedILi8ELi2ELi4ENS5_IJNS4_1CILi4EEENSA_ILi1EEESC_EEEEENS5_IJNSA_ILi128EEENSA_ILi256EEENSA_ILi64EEEEEENS_6half_tENS5_IJlSC_lEEESJ_SK_NS4_8TiledMMAINS4_8MMA_AtomIJNS4_26SM100_MMA_F16BF16_2x1SM_SSISJ_SJ_fLi128ELi256ELNS4_4UMMA5MajorE0ELSP_0ELNSO_7ScaleInE0ELSQ_0EEEEEENS4_6LayoutINS5_IJSC_SC_SC_EEENS5_IJNSA_ILi0EEESV_SV_EEEEENS5_IJNS4_10UnderscoreESY_SY_EEEEENS4_18SM100_TMA_2SM_LOADENS4_14ComposedLayoutINS4_7SwizzleILi3ELi4ELi3EEENS4_18smem_ptr_flag_bitsILi16EEENST_INS5_IJNSA_ILi8EEESH_EEENS5_IJSH_SC_EEEEEEEvNS4_8identityENS4_28SM100_TMA_2SM_LOAD_MULTICASTES1B_vS1C_EENS_8epilogue10collective18CollectiveEpilogueINS1F_23Sm100TmaWarpSpecializedILi4ELi2ELi32ELb1ELb0EEEJNS5_IJSH_SG_SH_EEENS5_IJNST_ISH_SC_EENST_INS5_IJNSA_ILi32EEENSA_ILi2EEEEEENS5_IJSC_SF_EEEEEEEESJ_SK_SJ_SK_NS1F_6fusion15FusionCallbacksIS1J_NS1S_17LinearCombinationISJ_fSJ_fLNS_15FloatRoundStyleE2EEES1K_S1R_JEEENS4_5SM1004TMEM4LOAD26SM100_TMEM_LOAD_32dp32b32xENS4_13SM90_TMA_LOADENS12_INS13_ILi2ELi4ELi3EEES16_NST_INS5_IJS17_S1M_EEENS5_IJS1M_SC_EEEEEEENS4_39AutoVectorizingCopyWithAssumedAlignmentILi128EEENS4_14SM90_TMA_STOREES27_S29_S29_EEEvvEEEEvNT_6ParamsE,"",@"SHT_CUDA_INFO"
	.sectionflags	@""
	.align	4


	//----- nvinfo : EIATTR_CUDA_API_VERSION
	.align		4
        /*0000*/ 	.byte	0x04, 0x37
        /*0002*/ 	.short	(.L_31 - .L_30)
.L_30:
        /*0004*/ 	.word	0x00000082


	//----- nvinfo : EIATTR_KPARAM_INFO
	.align		4
.L_31:
        /*0008*/ 	.byte	0x04, 0x17
        /*000a*/ 	.short	(.L_33 - .L_32)
.L_32:
        /*000c*/ 	.word	0x00000000
        /*0010*/ 	.short	0x0000
        /*0012*/ 	.short	0x0000
        /*0014*/ 	.byte	0x00, 0xf0, 0x01, 0x20


	//----- nvinfo : EIATTR_AT_ENTRY_FRAGMENTS
	.align		4
.L_33:
        /*0018*/ 	.byte	0x04, 0x4f
        /*001a*/ 	.short	(.L_35 - .L_34)


	//   ....[0]....
.L_34:
        /*001c*/ 	.word	0x00000007


	//----- nvinfo : EIATTR_RESERVED_SMEM_USED
	.align		4
.L_35:
        /*0020*/ 	.byte	0x01, 0x41
	.zero		2


	//----- nvinfo : EIATTR_SPARSE_MMA_MASK
	.align		4
        /*0024*/ 	.byte	0x03, 0x50
        /*0026*/ 	.short	0x0000


	//----- nvinfo : EIATTR_TCGEN05_2CTA_USED
	.align		4
        /*0028*/ 	.byte	0x01, 0x52
	.zero		2


	//----- nvinfo : EIATTR_MAXREG_COUNT
	.align		4
        /*002c*/ 	.byte	0x03, 0x1b
        /*002e*/ 	.short	0x00ff


	//----- nvinfo : EIATTR_NUM_BARRIERS
	.align		4
        /*0030*/ 	.byte	0x02, 0x4c
        /*0032*/ 	.byte	0x07
	.zero		1


	//----- nvinfo : EIATTR_EXTERNS
	.align		4
        /*0034*/ 	.byte	0x04, 0x0f
        /*0036*/ 	.short	(.L_37 - .L_36)


	//   ....[0]....
	.align		4
.L_36:
        /*0038*/ 	.word	index@(__assertfail)


	//----- nvinfo : EIATTR_MERCURY_ISA_VERSION
	.align		4
.L_37:
        /*003c*/ 	.byte	0x03, 0x5f
        /*003e*/ 	.short	0x0101


	//----- nvinfo : EIATTR_INT_WARP_WIDE_INSTR_OFFSETS
	.align		4
        /*0040*/ 	.byte	0x04, 0x31
        /*0042*/ 	.short	(.L_39 - .L_38)


	//   ....[0]....
.L_38:
        /*0044*/ 	.word	0x00000e60


	//   ....[1]....
        /*0048*/ 	.word	0x00000f10


	//   ....[2]....
        /*004c*/ 	.word	0x00004620


	//   ....[3]....
        /*0050*/ 	.word	0x00004640


	//   ....[4]....
        /*0054*/ 	.word	0x00004670


	//   ....[5]....
        /*0058*/ 	.word	0x00005270


	//   ....[6]....
        /*005c*/ 	.word	0x00005310


	//   ....[7]....
        /*0060*/ 	.word	0x000053c0


	//   ....[8]....
        /*0064*/ 	.word	0x00005430


	//   ....[9]....
        /*0068*/ 	.word	0x000054e0


	//   ....[10]....
        /*006c*/ 	.word	0x00005590


	//   ....[11]....
        /*0070*/ 	.word	0x00005600


	//   ....[12]....
        /*0074*/ 	.word	0x000056c0


	//   ....[13]....
        /*0078*/ 	.word	0x00005780


	//   ....[14]....
        /*007c*/ 	.word	0x00005820


	//   ....[15]....
        /*0080*/ 	.word	0x00005910


	//   ....[16]....
        /*0084*/ 	.word	0x00005a00


	//----- nvinfo : EIATTR_COOP_GROUP_MASK_REGIDS
	.align		4
.L_39:
        /*0088*/ 	.byte	0x04, 0x29
        /*008a*/ 	.short	(.L_41 - .L_40)


	//   ....[0]....
.L_40:
        /*008c*/ 	.word	0xffffffff


	//   ....[1]....
        /*0090*/ 	.word	0xffffffff


	//   ....[2]....
        /*0094*/ 	.word	0xffffffff


	//   ....[3]....
        /*0098*/ 	.word	0xffffffff


	//   ....[4]....
        /*009c*/ 	.word	0xffffffff


	//   ....[5]....
        /*00a0*/ 	.word	0xffffffff


	//   ....[6]....
        /*00a4*/ 	.word	0xffffffff


	//   ....[7]....
        /*00a8*/ 	.word	0xffffffff


	//   ....[8]....
        /*00ac*/ 	.word	0xffffffff


	//   ....[9]....
        /*00b0*/ 	.word	0xffffffff


	//   ....[10]....
        /*00b4*/ 	.word	0xffffffff


	//   ....[11]....
        /*00b8*/ 	.word	0xffffffff


	//   ....[12]....
        /*00bc*/ 	.word	0xffffffff


	//   ....[13]....
        /*00c0*/ 	.word	0xffffffff


	//----- nvinfo : EIATTR_COOP_GROUP_INSTR_OFFSETS
	.align		4
.L_41:
        /*00c4*/ 	.byte	0x04, 0x28
        /*00c6*/ 	.short	(.L_43 - .L_42)


	//   ....[0]....
.L_42:
        /*00c8*/ 	.word	0x000000b0


	//   ....[1]....
        /*00cc*/ 	.word	0x00000520


	//   ....[2]....
        /*00d0*/ 	.word	0x00000770


	//   ....[3]....
        /*00d4*/ 	.word	0x00000910


	//   ....[4]....
        /*00d8*/ 	.word	0x00000a10


	//   ....[5]....
        /*00dc*/ 	.word	0x00000b80


	//   ....[6]....
        /*00e0*/ 	.word	0x00000d20


	//   ....[7]....
        /*00e4*/ 	.word	0x00000f80


	//   ....[8]....
        /*00e8*/ 	.word	0x000022d0


	//   ....[9]....
        /*00ec*/ 	.word	0x00003400


	//   ....[10]....
        /*00f0*/ 	.word	0x000038d0


	//   ....[11]....
        /*00f4*/ 	.word	0x00003900


	//   ....[12]....
        /*00f8*/ 	.word	0x00004520


	//   ....[13]....
        /*00fc*/ 	.word	0x00004730


	//----- nvinfo : EIATTR_VRC_CTA_INIT_COUNT
	.align		4
.L_43:
        /*0100*/ 	.byte	0x02, 0x4a
        /*0102*/ 	.byte	0x80
	.zero		1


	//----- nvinfo : EIATTR_SYSCALL_OFFSETS
	.align		4
        /*0104*/ 	.byte	0x04, 0x46
        /*0106*/ 	.short	(.L_45 - .L_44)


	//   ....[0]....
.L_44:
        /*0108*/ 	.word	0x000065b0


	//   ....[1]....
        /*010c*/ 	.word	0x000066a0


	//   ....[2]....
        /*0110*/ 	.word	0x00006e40


	//   ....[3]....
        /*0114*/ 	.word	0x00007b10


	//   ....[4]....
        /*0118*/ 	.word	0x000087c0


	//   ....[5]....
        /*011c*/ 	.word	0x00009460


	//----- nvinfo : EIATTR_MBARRIER_INSTR_OFFSETS
	.align		4
.L_45:
        /*0120*/ 	.byte	0x04, 0x39
        /*0122*/ 	.short	(.L_47 - .L_46)


	//   ....[0]....
.L_46:
        /*0124*/ 	.word	0x00000660
        /*0128*/ 	.word	0x000000ff
        /*012c*/ 	.word	0x00000000
        /*0130*/ 	.short	0x0100
        /*0132*/ 	.byte	0x04
	.zero		1


	//   ....[1]....
        /*0134*/ 	.word	0x00000670
        /*0138*/ 	.word	0x000000ff
        /*013c*/ 	.word	0x00000040
        /*0140*/ 	.short	0x0100
        /*0142*/ 	.byte	0x04
	.zero		1


	//   ....[2]....
        /*0144*/ 	.word	0x00000680
        /*0148*/ 	.word	0x000000ff
        /*014c*/ 	.word	0x00000008
        /*0150*/ 	.short	0x0100
        /*0152*/ 	.byte	0x04
	.zero		1


	//   ....[3]....
        /*0154*/ 	.word	0x00000690
        /*0158*/ 	.word	0x000000ff
        /*015c*/ 	.word	0x00000048
        /*0160*/ 	.short	0x0100
        /*0162*/ 	.byte	0x04
	.zero		1


	//   ....[4]....
        /*0164*/ 	.word	0x000006a0
        /*0168*/ 	.word	0x000000ff
        /*016c*/ 	.word	0x00000010
        /*0170*/ 	.short	0x0100
        /*0172*/ 	.byte	0x04
	.zero		1


	//   ....[5]....
        /*0174*/ 	.word	0x000006b0
        /*0178*/ 	.word	0x000000ff
        /*017c*/ 	.word	0x00000050
        /*0180*/ 	.short	0x0100
        /*0182*/ 	.byte	0x04
	.zero		1


	//   ....[6]....
        /*0184*/ 	.word	0x000006c0
        /*0188*/ 	.word	0x000000ff
        /*018c*/ 	.word	0x00000018
        /*0190*/ 	.short	0x0100
        /*0192*/ 	.byte	0x04
	.zero		1


	//   ....[7]....
        /*0194*/ 	.word	0x000006d0
        /*0198*/ 	.word	0x000000ff
        /*019c*/ 	.word	0x00000058
        /*01a0*/ 	.short	0x0100
        /*01a2*/ 	.byte	0x04
	.zero		1


	//   ....[8]....
        /*01a4*/ 	.word	0x000006e0
        /*01a8*/ 	.word	0x000000ff
        /*01ac*/ 	.word	0x00000020
        /*01b0*/ 	.short	0x0100
        /*01b2*/ 	.byte	0x04
	.zero		1


	//   ....[9]....
        /*01b4*/ 	.word	0x000006f0
        /*01b8*/ 	.word	0x000000ff
        /*01bc*/ 	.word	0x00000060
        /*01c0*/ 	.short	0x0100
        /*01c2*/ 	.byte	0x04
	.zero		1


	//   ....[10]....
        /*01c4*/ 	.word	0x00000700
        /*01c8*/ 	.word	0x000000ff
        /*01cc*/ 	.word	0x00000028
        /*01d0*/ 	.short	0x0100
        /*01d2*/ 	.byte	0x04
	.zero		1


	//   ....[11]....
        /*01d4*/ 	.word	0x00000710
        /*01d8*/ 	.word	0x000000ff
        /*01dc*/ 	.word	0x00000068
        /*01e0*/ 	.short	0x0100
        /*01e2*/ 	.byte	0x04
	.zero		1


	//   ....[12]....
        /*01e4*/ 	.word	0x00000720
        /*01e8*/ 	.word	0x000000ff
        /*01ec*/ 	.word	0x00000030
        /*01f0*/ 	.short	0x0100
        /*01f2*/ 	.byte	0x04
	.zero		1


	//   ....[13]....
        /*01f4*/ 	.word	0x00000730
        /*01f8*/ 	.word	0x000000ff
        /*01fc*/ 	.word	0x00000070
        /*0200*/ 	.short	0x0100
        /*0202*/ 	.byte	0x04
	.zero		1


	//   ....[14]....
        /*0204*/ 	.word	0x00000740
        /*0208*/ 	.word	0x000000ff
        /*020c*/ 	.word	0x00000038
        /*0210*/ 	.short	0x0100
        /*0212*/ 	.byte	0x04
	.zero		1


	//   ....[15]....
        /*0214*/ 	.word	0x00000750
        /*0218*/ 	.word	0x000000ff
        /*021c*/ 	.word	0x00000078
        /*0220*/ 	.short	0x0100
        /*0222*/ 	.byte	0x04
	.zero		1


	//   ....[16]....
        /*0224*/ 	.word	0x00000880
        /*0228*/ 	.word	0x000000ff
        /*022c*/ 	.word	0x00000080
        /*0230*/ 	.short	0x0100
        /*0232*/ 	.byte	0x04
	.zero		1


	//   ....[17]....
        /*0234*/ 	.word	0x00000890
        /*0238*/ 	.word	0x000000ff
        /*023c*/ 	.word	0x000000a0
        /*0240*/ 	.short	0x0100
        /*0242*/ 	.byte	0x04
	.zero		1


	//   ....[18]....
        /*0244*/ 	.word	0x000008a0
        /*0248*/ 	.word	0x000000ff
        /*024c*/ 	.word	0x00000088
        /*0250*/ 	.short	0x0100
        /*0252*/ 	.byte	0x04
	.zero		1


	//   ....[19]....
        /*0254*/ 	.word	0x000008b0
        /*0258*/ 	.word	0x000000ff
        /*025c*/ 	.word	0x000000a8
        /*0260*/ 	.short	0x0100
        /*0262*/ 	.byte	0x04
	.zero		1


	//   ....[20]....
        /*0264*/ 	.word	0x000008c0
        /*0268*/ 	.word	0x000000ff
        /*026c*/ 	.word	0x00000090
        /*0270*/ 	.short	0x0100
        /*0272*/ 	.byte	0x04
	.zero		1


	//   ....[21]....
        /*0274*/ 	.word	0x000008d0
        /*0278*/ 	.word	0x000000ff
        /*027c*/ 	.word	0x000000b0
        /*0280*/ 	.short	0x0100
        /*0282*/ 	.byte	0x04
	.zero		1


	//   ....[22]....
        /*0284*/ 	.word	0x000008e0
        /*0288*/ 	.word	0x000000ff
        /*028c*/ 	.word	0x00000098
        /*0290*/ 	.short	0x0100
        /*0292*/ 	.byte	0x04
	.zero		1


	//   ....[23]....
        /*0294*/ 	.word	0x000008f0
        /*0298*/ 	.word	0x000000ff
        /*029c*/ 	.word	0x000000b8
        /*02a0*/ 	.short	0x0100
        /*02a2*/ 	.byte	0x04
	.zero		1


	//   ....[24]....
        /*02a4*/ 	.word	0x000009e0
        /*02a8*/ 	.word	0x000000ff
        /*02ac*/ 	.word	0x000000c0
        /*02b0*/ 	.short	0x0100
        /*02b2*/ 	.byte	0x06
	.zero		1


	//   ....[25]....
        /*02b4*/ 	.word	0x000009f0
        /*02b8*/ 	.word	0x000000ff
        /*02bc*/ 	.word	0x000000c8
        /*02c0*/ 	.short	0x0100
        /*02c2*/ 	.byte	0x06
	.zero		1


	//   ....[26]....
        /*02c4*/ 	.word	0x00000b30
        /*02c8*/ 	.word	0x000000ff
        /*02cc*/ 	.word	0x000000d0
        /*02d0*/ 	.short	0x0100
        /*02d2*/ 	.byte	0x06
	.zero		1


	//   ....[27]....
        /*02d4*/ 	.word	0x00000b40
        /*02d8*/ 	.word	0x000000ff
        /*02dc*/ 	.word	0x000000e0
        /*02e0*/ 	.short	0x0100
        /*02e2*/ 	.byte	0x06
	.zero		1


	//   ....[28]....
        /*02e4*/ 	.word	0x00000b50
        /*02e8*/ 	.word	0x000000ff
        /*02ec*/ 	.word	0x000000d8
        /*02f0*/ 	.short	0x0100
        /*02f2*/ 	.byte	0x06
	.zero		1


	//   ....[29]....
        /*02f4*/ 	.word	0x00000b60
        /*02f8*/ 	.word	0x000000ff
        /*02fc*/ 	.word	0x000000e8
        /*0300*/ 	.short	0x0100
        /*0302*/ 	.byte	0x06
	.zero		1


	//   ....[30]....
        /*0304*/ 	.word	0x00000c90
        /*0308*/ 	.word	0x000000ff
        /*030c*/ 	.word	0x000000f0
        /*0310*/ 	.short	0x0100
        /*0312*/ 	.byte	0x04
	.zero		1


	//   ....[31]....
        /*0314*/ 	.word	0x00000ca0
        /*0318*/ 	.word	0x000000ff
        /*031c*/ 	.word	0x00000110
        /*0320*/ 	.short	0x0100
        /*0322*/ 	.byte	0x04
	.zero		1


	//   ....[32]....
        /*0324*/ 	.word	0x00000cb0
        /*0328*/ 	.word	0x000000ff
        /*032c*/ 	.word	0x000000f8
        /*0330*/ 	.short	0x0100
        /*0332*/ 	.byte	0x04
	.zero		1


	//   ....[33]....
        /*0334*/ 	.word	0x00000cc0
        /*0338*/ 	.word	0x000000ff
        /*033c*/ 	.word	0x00000118
        /*0340*/ 	.short	0x0100
        /*0342*/ 	.byte	0x04
	.zero		1


	//   ....[34]....
        /*0344*/ 	.word	0x00000cd0
        /*0348*/ 	.word	0x000000ff
        /*034c*/ 	.word	0x00000100
        /*0350*/ 	.short	0x0100
        /*0352*/ 	.byte	0x04
	.zero		1


	//   ....[35]....
        /*0354*/ 	.word	0x00000ce0
        /*0358*/ 	.word	0x000000ff
        /*035c*/ 	.word	0x00000120
        /*0360*/ 	.short	0x0100
        /*0362*/ 	.byte	0x04
	.zero		1


	//   ....[36]....
        /*0364*/ 	.word	0x00000cf0
        /*0368*/ 	.word	0x000000ff
        /*036c*/ 	.word	0x00000108
        /*0370*/ 	.short	0x0100
        /*0372*/ 	.byte	0x04
	.zero		1


	//   ....[37]....
        /*0374*/ 	.word	0x00000d00
        /*0378*/ 	.word	0x000000ff
        /*037c*/ 	.word	0x00000128
        /*0380*/ 	.short	0x0100
        /*0382*/ 	.byte	0x04
	.zero		1


	//   ....[38]....
        /*0384*/ 	.word	0x00000e00
        /*0388*/ 	.word	0x000000ff
        /*038c*/ 	.word	0x00000130
        /*0390*/ 	.short	0x0100
        /*0392*/ 	.byte	0x04
	.zero		1


	//   ....[39]....
        /*0394*/ 	.word	0x00000e10
        /*0398*/ 	.word	0x000000ff
        /*039c*/ 	.word	0x00000140
        /*03a0*/ 	.short	0x0100
        /*03a2*/ 	.byte	0x04
	.zero		1


	//   ....[40]....
        /*03a4*/ 	.word	0x00000e20
        /*03a8*/ 	.word	0x000000ff
        /*03ac*/ 	.word	0x00000138
        /*03b0*/ 	.short	0x0100
        /*03b2*/ 	.byte	0x04
	.zero		1


	//   ....[41]....
        /*03b4*/ 	.word	0x00000e30
        /*03b8*/ 	.word	0x000000ff
        /*03bc*/ 	.word	0x00000148
        /*03c0*/ 	.short	0x0100
        /*03c2*/ 	.byte	0x04
	.zero		1


	//   ....[42]....
        /*03c4*/ 	.word	0x00000f30
        /*03c8*/ 	.word	0x000000ff
        /*03cc*/ 	.word	0x00000150
        /*03d0*/ 	.short	0x0100
        /*03d2*/ 	.byte	0x06
	.zero		1


	//   ....[43]....
        /*03d4*/ 	.word	0x00001b30
        /*03d8*/ 	.word	0x00000000
        /*03dc*/ 	.word	0x00000140
        /*03e0*/ 	.short	0x010a
        /*03e2*/ 	.byte	0xff
	.zero		1


	//   ....[44]....
        /*03e4*/ 	.word	0x00001b50
        /*03e8*/ 	.word	0x00000000
        /*03ec*/ 	.word	0x00000130
        /*03f0*/ 	.short	0x0101
        /*03f2*/ 	.byte	0xff
	.zero		1


	//   ....[45]....
        /*03f4*/ 	.word	0x00001c00
        /*03f8*/ 	.word	0x000000ff
        /*03fc*/ 	.word	0x00000040
        /*0400*/ 	.short	0x010a
        /*0402*/ 	.byte	0x04
	.zero		1


	//   ....[46]....
        /*0404*/ 	.word	0x00001cd0
        /*0408*/ 	.word	0x000000ff
        /*040c*/ 	.word	0x00000040
        /*0410*/ 	.short	0x010a
        /*0412*/ 	.byte	0x21
	.zero		1


	//   ....[47]....
        /*0414*/ 	.word	0x00001e80
        /*0418*/ 	.word	0x000000ff
        /*041c*/ 	.word	0x00000040
        /*0420*/ 	.short	0x010a
        /*0422*/ 	.byte	0x05
	.zero		1


	//   ....[48]....
        /*0424*/ 	.word	0x00001f80
        /*0428*/ 	.word	0x000000ff
        /*042c*/ 	.word	0x000000c8
        /*0430*/ 	.short	0x0101
        /*0432*/ 	.byte	0x0d
	.zero		1


	//   ....[49]....
        /*0434*/ 	.word	0x00001fa0
        /*0438*/ 	.word	0x000000ff
        /*043c*/ 	.word	0x00000040
        /*0440*/ 	.short	0x010a
        /*0442*/ 	.byte	0x04
	.zero		1


	//   ....[50]....
        /*0444*/ 	.word	0x00002020
        /*0448*/ 	.word	0x000000ff
        /*044c*/ 	.word	0x00000040
        /*0450*/ 	.short	0x010a
        /*0452*/ 	.byte	0x09
	.zero		1


	//   ....[51]....
        /*0454*/ 	.word	0x000021f0
        /*0458*/ 	.word	0x000000ff
        /*045c*/ 	.word	0x00000040
        /*0460*/ 	.short	0x010a
        /*0462*/ 	.byte	0x05
	.zero		1


	//   ....[52]....
        /*0464*/ 	.word	0x00002300
        /*0468*/ 	.word	0x00000003
        /*046c*/ 	.word	0x000000d0
        /*0470*/ 	.short	0x010a
        /*0472*/ 	.byte	0xff
	.zero		1


	//   ....[53]....
        /*0474*/ 	.word	0x00002450
        /*0478*/ 	.word	0x00000000
        /*047c*/ 	.word	0x00000000
        /*0480*/ 	.short	0x0101
        /*0482*/ 	.byte	0xff
	.zero		1


	//   ....[54]....
        /*0484*/ 	.word	0x00002a10
        /*0488*/ 	.word	0x000000ff
        /*048c*/ 	.word	0x00000000
        /*0490*/ 	.short	0x010a
        /*0492*/ 	.byte	0x04
	.zero		1


	//   ....[55]....
        /*0494*/ 	.word	0x00002aa0
        /*0498*/ 	.word	0x000000ff
        /*049c*/ 	.word	0x00000000
        /*04a0*/ 	.short	0x010a
        /*04a2*/ 	.byte	0x05
	.zero		1


	//   ....[56]....
        /*04a4*/ 	.word	0x00002b30
        /*04a8*/ 	.word	0x000000ff
        /*04ac*/ 	.word	0x00000000
        /*04b0*/ 	.short	0x010a
        /*04b2*/ 	.byte	0x05
	.zero		1


	//   ....[57]....
        /*04b4*/ 	.word	0x00002bc0
        /*04b8*/ 	.word	0x000000ff
        /*04bc*/ 	.word	0x00000000
        /*04c0*/ 	.short	0x010a
        /*04c2*/ 	.byte	0x05
	.zero		1


	//   ....[58]....
        /*04c4*/ 	.word	0x00002c50
        /*04c8*/ 	.word	0x000000ff
        /*04cc*/ 	.word	0x00000000
        /*04d0*/ 	.short	0x010a
        /*04d2*/ 	.byte	0x05
	.zero		1


	//   ....[59]....
        /*04d4*/ 	.word	0x00002ce0
        /*04d8*/ 	.word	0x000000ff
        /*04dc*/ 	.word	0x00000000
        /*04e0*/ 	.short	0x010a
        /*04e2*/ 	.byte	0x05
	.zero		1


	//   ....[60]....
        /*04e4*/ 	.word	0x00002d70
        /*04e8*/ 	.word	0x000000ff
        /*04ec*/ 	.word	0x00000000
        /*04f0*/ 	.short	0x010a
        /*04f2*/ 	.byte	0x05
	.zero		1


	//   ....[61]....
        /*04f4*/ 	.word	0x00002e10
        /*04f8*/ 	.word	0x00000000
        /*04fc*/ 	.word	0x00000000
        /*0500*/ 	.short	0x010a
        /*0502*/ 	.byte	0xff
	.zero		1


	//   ....[62]....
        /*0504*/ 	.word	0x00002f50
        /*0508*/ 	.word	0x00000000
        /*050c*/ 	.word	0x00000130
        /*0510*/ 	.short	0x010a
        /*0512*/ 	.byte	0xff
	.zero		1


	//   ....[63]....
        /*0514*/ 	.word	0x00002fc0
        /*0518*/ 	.word	0x00000004
        /*051c*/ 	.word	0x00000000
        /*0520*/ 	.short	0x0101
        /*0522*/ 	.byte	0xff
	.zero		1


	//   ....[64]....
        /*0524*/ 	.word	0x00002fe0
        /*0528*/ 	.word	0x000000ff
        /*052c*/ 	.word	0x000000e0
        /*0530*/ 	.short	0x010a
        /*0532*/ 	.byte	0x04
	.zero		1


	//   ....[65]....
        /*0534*/ 	.word	0x00003100
        /*0538*/ 	.word	0x00000000
        /*053c*/ 	.word	0x000000d0
        /*0540*/ 	.short	0x010a
        /*0542*/ 	.byte	0xff
	.zero		1


	//   ....[66]....
        /*0544*/ 	.word	0x00003200
        /*0548*/ 	.word	0x00000000
        /*054c*/ 	.word	0x00000000
        /*0550*/ 	.short	0x0101
        /*0552*/ 	.byte	0xff
	.zero		1


	//   ....[67]....
        /*0554*/ 	.word	0x00003290
        /*0558*/ 	.word	0x000000ff
        /*055c*/ 	.word	0x000000e0
        /*0560*/ 	.short	0x0106
        /*0562*/ 	.byte	0x04
	.zero		1


	//   ....[68]....
        /*0564*/ 	.word	0x000032b0
        /*0568*/ 	.word	0x000000ff
        /*056c*/ 	.word	0x000000e0
        /*0570*/ 	.short	0x010a
        /*0572*/ 	.byte	0x04
	.zero		1


	//   ....[69]....
        /*0574*/ 	.word	0x00003340
        /*0578*/ 	.word	0x000000ff
        /*057c*/ 	.word	0x000000e0
        /*0580*/ 	.short	0x0106
        /*0582*/ 	.byte	0x07
	.zero		1


	//   ....[70]....
        /*0584*/ 	.word	0x00003380
        /*0588*/ 	.word	0x00000000
        /*058c*/ 	.word	0x000000e0
        /*0590*/ 	.short	0x010a
        /*0592*/ 	.byte	0xff
	.zero		1


	//   ....[71]....
        /*0594*/ 	.word	0x000035d0
        /*0598*/ 	.word	0x000000ff
        /*059c*/ 	.word	0x00000008
        /*05a0*/ 	.short	0x010a
        /*05a2*/ 	.byte	0x05
	.zero		1


	//   ....[72]....
        /*05a4*/ 	.word	0x000035f0
        /*05a8*/ 	.word	0x000000ff
        /*05ac*/ 	.word	0x00000008
        /*05b0*/ 	.short	0x010a
        /*05b2*/ 	.byte	0x05
	.zero		1


	//   ....[73]....
        /*05b4*/ 	.word	0x00003780
        /*05b8*/ 	.word	0x000000ff
        /*05bc*/ 	.word	0x00000008
        /*05c0*/ 	.short	0x010a
        /*05c2*/ 	.byte	0x05
	.zero		1


	//   ....[74]....
        /*05c4*/ 	.word	0x000037a0
        /*05c8*/ 	.word	0x000000ff
        /*05cc*/ 	.word	0x00000008
        /*05d0*/ 	.short	0x010a
        /*05d2*/ 	.byte	0x05
	.zero		1


	//   ....[75]....
        /*05d4*/ 	.word	0x00003860
        /*05d8*/ 	.word	0x000000ff
        /*05dc*/ 	.word	0x00000000
        /*05e0*/ 	.short	0x0101
        /*05e2*/ 	.byte	0x04
	.zero		1


	//   ....[76]....
        /*05e4*/ 	.word	0x00003ba0
        /*05e8*/ 	.word	0x00000000
        /*05ec*/ 	.word	0x000000d0
        /*05f0*/ 	.short	0x010a
        /*05f2*/ 	.byte	0xff
	.zero		1


	//   ....[77]....
        /*05f4*/ 	.word	0x00003c60
        /*05f8*/ 	.word	0x00000000
        /*05fc*/ 	.word	0x00000000
        /*0600*/ 	.short	0x0101
        /*0602*/ 	.byte	0xff
	.zero		1


	//   ....[78]....
        /*0604*/ 	.word	0x00003d20
        /*0608*/ 	.word	0x000000ff
        /*060c*/ 	.word	0x00000000
        /*0610*/ 	.short	0x010a
        /*0612*/ 	.byte	0x04
	.zero		1


	//   ....[79]....
        /*0614*/ 	.word	0x00003d30
        /*0618*/ 	.word	0x000000ff
        /*061c*/ 	.word	0x00000110
        /*0620*/ 	.short	0x010a
        /*0622*/ 	.byte	0x1f
	.zero		1


	//   ....[80]....
        /*0624*/ 	.word	0x00003de0
        /*0628*/ 	.word	0x000000ff
        /*062c*/ 	.word	0x00000000
        /*0630*/ 	.short	0x010a
        /*0632*/ 	.byte	0x05
	.zero		1


	//   ....[81]....
        /*0634*/ 	.word	0x00003f10
        /*0638*/ 	.word	0x000000ff
        /*063c*/ 	.word	0x00000000
        /*0640*/ 	.short	0x010a
        /*0642*/ 	.byte	0x04
	.zero		1


	//   ....[82]....
        /*0644*/ 	.word	0x00004210
        /*0648*/ 	.word	0x000000ff
        /*064c*/ 	.word	0x00000000
        /*0650*/ 	.short	0x010a
        /*0652*/ 	.byte	0x04
	.zero		1


	//   ....[83]....
        /*0654*/ 	.word	0x000042a0
        /*0658*/ 	.word	0x000000ff
        /*065c*/ 	.word	0x00000000
        /*0660*/ 	.short	0x010a
        /*0662*/ 	.byte	0x05
	.zero		1


	//   ....[84]....
        /*0664*/ 	.word	0x00004330
        /*0668*/ 	.word	0x000000ff
        /*066c*/ 	.word	0x00000000
        /*0670*/ 	.short	0x010a
        /*0672*/ 	.byte	0x05
	.zero		1


	//   ....[85]....
        /*0674*/ 	.word	0x000043d0
        /*0678*/ 	.word	0x00000000
        /*067c*/ 	.word	0x00000000
        /*0680*/ 	.short	0x010a
        /*0682*/ 	.byte	0xff
	.zero		1


	//   ....[86]....
        /*0684*/ 	.word	0x00004410
        /*0688*/ 	.word	0x00000000
        /*068c*/ 	.word	0x00000000
        /*0690*/ 	.short	0x010a
        /*0692*/ 	.byte	0xff
	.zero		1


	//   ....[87]....
        /*0694*/ 	.word	0x00004480
        /*0698*/ 	.word	0x000000ff
        /*069c*/ 	.word	0x00000000
        /*06a0*/ 	.short	0x0101
        /*06a2*/ 	.byte	0x04
	.zero		1


	//   ....[88]....
        /*06a4*/ 	.word	0x000044c0
        /*06a8*/ 	.word	0x000000ff
        /*06ac*/ 	.word	0x00000150
        /*06b0*/ 	.short	0x010a
        /*06b2*/ 	.byte	0x1a
	.zero		1


	//   ....[89]....
        /*06b4*/ 	.word	0x00004510
        /*06b8*/ 	.word	0x000000ff
        /*06bc*/ 	.word	0x00000000
        /*06c0*/ 	.short	0x0101
        /*06c2*/ 	.byte	0x04
	.zero		1


	//   ....[90]....
        /*06c4*/ 	.word	0x00004a30
        /*06c8*/ 	.word	0x00000008
        /*06cc*/ 	.word	0x000000d0
        /*06d0*/ 	.short	0x010a
        /*06d2*/ 	.byte	0xff
	.zero		1


	//   ....[91]....
        /*06d4*/ 	.word	0x00004ba0
        /*06d8*/ 	.word	0x00000000
        /*06dc*/ 	.word	0x00000000
        /*06e0*/ 	.short	0x0101
        /*06e2*/ 	.byte	0xff
	.zero		1


	//   ....[92]....
        /*06e4*/ 	.word	0x00005080
        /*06e8*/ 	.word	0x000000ff
        /*06ec*/ 	.word	0x000000c8
        /*06f0*/ 	.short	0x010a
        /*06f2*/ 	.byte	0x15
	.zero		1


	//   ....[93]....
        /*06f4*/ 	.word	0x00005210
        /*06f8*/ 	.word	0x000000ff
        /*06fc*/ 	.word	0x000000a0
        /*0700*/ 	.short	0x010a
        /*0702*/ 	.byte	0x15
	.zero		1


	//   ....[94]....
        /*0704*/ 	.word	0x000053e0
        /*0708*/ 	.word	0x000000ff
        /*070c*/ 	.word	0x00000080
        /*0710*/ 	.short	0x010b
        /*0712*/ 	.byte	0x15
	.zero		1


	//   ....[95]....
        /*0714*/ 	.word	0x000053f0
        /*0718*/ 	.word	0x000000ff
        /*071c*/ 	.word	0x00000000
        /*0720*/ 	.short	0x0101
        /*0722*/ 	.byte	0x35
	.zero		1


	//   ....[96]....
        /*0724*/ 	.word	0x00005400
        /*0728*/ 	.word	0x000000ff
        /*072c*/ 	.word	0x000000a8
        /*0730*/ 	.short	0x010a
        /*0732*/ 	.byte	0x15
	.zero		1


	//   ....[97]....
        /*0734*/ 	.word	0x000055b0
        /*0738*/ 	.word	0x000000ff
        /*073c*/ 	.word	0x00000088
        /*0740*/ 	.short	0x010b
        /*0742*/ 	.byte	0x15
	.zero		1


	//   ....[98]....
        /*0744*/ 	.word	0x000055c0
        /*0748*/ 	.word	0x000000ff
        /*074c*/ 	.word	0x00000000
        /*0750*/ 	.short	0x0101
        /*0752*/ 	.byte	0x34
	.zero		1


	//   ....[99]....
        /*0754*/ 	.word	0x000055d0
        /*0758*/ 	.word	0x000000ff
        /*075c*/ 	.word	0x000000b0
        /*0760*/ 	.short	0x010a
        /*0762*/ 	.byte	0x15
	.zero		1


	//   ....[100]....
        /*0764*/ 	.word	0x000057a0
        /*0768*/ 	.word	0x000000ff
        /*076c*/ 	.word	0x00000090
        /*0770*/ 	.short	0x010b
        /*0772*/ 	.byte	0x15
	.zero		1


	//   ....[101]....
        /*0774*/ 	.word	0x000057b0
        /*0778*/ 	.word	0x000000ff
        /*077c*/ 	.word	0x00000000
        /*0780*/ 	.short	0x0101
        /*0782*/ 	.byte	0x2f
	.zero		1


	//   ....[102]....
        /*0784*/ 	.word	0x000057c0
        /*0788*/ 	.word	0x000000ff
        /*078c*/ 	.word	0x000000b8
        /*0790*/ 	.short	0x010a
        /*0792*/ 	.byte	0x15
	.zero		1


	//   ....[103]....
        /*0794*/ 	.word	0x00005a20
        /*0798*/ 	.word	0x000000ff
        /*079c*/ 	.word	0x00000098
        /*07a0*/ 	.short	0x010b
        /*07a2*/ 	.byte	0x15
	.zero		1


	//   ....[104]....
        /*07a4*/ 	.word	0x00005a30
        /*07a8*/ 	.word	0x000000ff
        /*07ac*/ 	.word	0x00000000
        /*07b0*/ 	.short	0x0101
        /*07b2*/ 	.byte	0x2e
	.zero		1


	//   ....[105]....
        /*07b4*/ 	.word	0x00005a60
        /*07b8*/ 	.word	0x000000ff
        /*07bc*/ 	.word	0x000000a0
        /*07c0*/ 	.short	0x010a
        /*07c2*/ 	.byte	0x15
	.zero		1


	//   ....[106]....
        /*07c4*/ 	.word	0x00005a80
        /*07c8*/ 	.word	0x000000ff
        /*07cc*/ 	.word	0x000000a8
        /*07d0*/ 	.short	0x010a
        /*07d2*/ 	.byte	0x15
	.zero		1


	//   ....[107]....
        /*07d4*/ 	.word	0x00005aa0
        /*07d8*/ 	.word	0x000000ff
        /*07dc*/ 	.word	0x000000b0
        /*07e0*/ 	.short	0x010a
        /*07e2*/ 	.byte	0x15
	.zero		1


	//   ....[108]....
        /*07e4*/ 	.word	0x00005ae0
        /*07e8*/ 	.word	0x00000000
        /*07ec*/ 	.word	0x000000b8
        /*07f0*/ 	.short	0x010a
        /*07f2*/ 	.byte	0xff
	.zero		1


	//   ....[109]....
        /*07f4*/ 	.word	0x00005e40
        /*07f8*/ 	.word	0x00000003
        /*07fc*/ 	.word	0x000000d0
        /*0800*/ 	.short	0x010a
        /*0802*/ 	.byte	0xff
	.zero		1


	//   ....[110]....
        /*0804*/ 	.word	0x00005fc0
        /*0808*/ 	.word	0x00000000
        /*080c*/ 	.word	0x00000000
        /*0810*/ 	.short	0x0101
        /*0812*/ 	.byte	0xff
	.zero		1


	//   ....[111]....
        /*0814*/ 	.word	0x00006b00
        /*0818*/ 	.word	0x000000ff
        /*081c*/ 	.word	0x00000080
        /*0820*/ 	.short	0x010a
        /*0822*/ 	.byte	0x2b
	.zero		1


	//   ....[112]....
        /*0824*/ 	.word	0x00006b40
        /*0828*/ 	.word	0x00000062
        /*082c*/ 	.word	0x000000f0
        /*0830*/ 	.short	0x010a
        /*0832*/ 	.byte	0xff
	.zero		1


	//   ....[113]....
        /*0834*/ 	.word	0x00006c30
        /*0838*/ 	.word	0x000000ff
        /*083c*/ 	.word	0x00000080
        /*0840*/ 	.short	0x010a
        /*0842*/ 	.byte	0x2b
	.zero		1


	//   ....[114]....
        /*0844*/ 	.word	0x00006d20
        /*0848*/ 	.word	0x00000062
        /*084c*/ 	.word	0x000000f0
        /*0850*/ 	.short	0x010a
        /*0852*/ 	.byte	0xff
	.zero		1


	//   ....[115]....
        /*0854*/ 	.word	0x00007840
        /*0858*/ 	.word	0x00000000
        /*085c*/ 	.word	0x00000000
        /*0860*/ 	.short	0x0101
        /*0862*/ 	.byte	0xff
	.zero		1


	//   ....[116]....
        /*0864*/ 	.word	0x00007850
        /*0868*/ 	.word	0x00000003
        /*086c*/ 	.word	0x00000080
        /*0870*/ 	.short	0x010a
        /*0872*/ 	.byte	0xff
	.zero		1


	//   ....[117]....
        /*0874*/ 	.word	0x00007930
        /*0878*/ 	.word	0x00000003
        /*087c*/ 	.word	0x00000080
        /*0880*/ 	.short	0x010a
        /*0882*/ 	.byte	0xff
	.zero		1


	//   ....[118]....
        /*0884*/ 	.word	0x000084f0
        /*0888*/ 	.word	0x00000068
        /*088c*/ 	.word	0x00000000
        /*0890*/ 	.short	0x0101
        /*0892*/ 	.byte	0xff
	.zero		1


	//   ....[119]....
        /*0894*/ 	.word	0x00008510
        /*0898*/ 	.word	0x0000003e
        /*089c*/ 	.word	0x00000080
        /*08a0*/ 	.short	0x010a
        /*08a2*/ 	.byte	0xff
	.zero		1


	//   ....[120]....
        /*08a4*/ 	.word	0x000085e0
        /*08a8*/ 	.word	0x0000003e
        /*08ac*/ 	.word	0x00000080
        /*08b0*/ 	.short	0x010a
        /*08b2*/ 	.byte	0xff
	.zero		1


	//   ....[121]....
        /*08b4*/ 	.word	0x00009190
        /*08b8*/ 	.word	0x0000003e
        /*08bc*/ 	.word	0x00000000
        /*08c0*/ 	.short	0x0101
        /*08c2*/ 	.byte	0xff
	.zero		1


	//   ....[122]....
        /*08c4*/ 	.word	0x000091b0
        /*08c8*/ 	.word	0x0000003d
        /*08cc*/ 	.word	0x00000080
        /*08d0*/ 	.short	0x010a
        /*08d2*/ 	.byte	0xff
	.zero		1


	//   ....[123]....
        /*08d4*/ 	.word	0x00009280
        /*08d8*/ 	.word	0x0000003d
        /*08dc*/ 	.word	0x00000080
        /*08e0*/ 	.short	0x010a
        /*08e2*/ 	.byte	0xff
	.zero		1


	//   ....[124]....
        /*08e4*/ 	.word	0x00009550
        /*08e8*/ 	.word	0x00000062
        /*08ec*/ 	.word	0x00000000
        /*08f0*/ 	.short	0x0101
        /*08f2*/ 	.byte	0xff
	.zero		1


	//   ....[125]....
        /*08f4*/ 	.word	0x00009e80
        /*08f8*/ 	.word	0x00000002
        /*08fc*/ 	.word	0x00000000
        /*0900*/ 	.short	0x0101
        /*0902*/ 	.byte	0xff
	.zero		1


	//   ....[126]....
        /*0904*/ 	.word	0x0000a130
        /*0908*/ 	.word	0x000000ff
        /*090c*/ 	.word	0x00000000
        /*0910*/ 	.short	0x0101
        /*0912*/ 	.byte	0x04
	.zero		1


	//   ....[127]....
        /*0914*/ 	.word	0x0000a150
        /*0918*/ 	.word	0x00000000
        /*091c*/ 	.word	0x00000140
        /*0920*/ 	.short	0x010a
        /*0922*/ 	.byte	0xff
	.zero		1


	//   ....[128]....
        /*0924*/ 	.word	0x0000a1b0
        /*0928*/ 	.word	0x00000000
        /*092c*/ 	.word	0x00000040
        /*0930*/ 	.short	0x010a
        /*0932*/ 	.byte	0xff
	.zero		1


	//   ....[129]....
        /*0934*/ 	.word	0x0000a210
        /*0938*/ 	.word	0x00000000
        /*093c*/ 	.word	0x00000040
        /*0940*/ 	.short	0x010a
        /*0942*/ 	.byte	0xff
	.zero		1


	//   ....[130]....
        /*0944*/ 	.word	0x0000a260
        /*0948*/ 	.word	0x00000003
        /*094c*/ 	.word	0x000000d0
        /*0950*/ 	.short	0x010a
        /*0952*/ 	.byte	0xff
	.zero		1


	//   ....[131]....
        /*0954*/ 	.word	0x0000a2c0
        /*0958*/ 	.word	0x00000000
        /*095c*/ 	.word	0x00000000
        /*0960*/ 	.short	0x010a
        /*0962*/ 	.byte	0xff
	.zero		1


	//   ....[132]....
        /*0964*/ 	.word	0x0000a320
        /*0968*/ 	.word	0x00000000
        /*096c*/ 	.word	0x00000000
        /*0970*/ 	.short	0x010a
        /*0972*/ 	.byte	0xff
	.zero		1


	//   ....[133]....
        /*0974*/ 	.word	0x0000a380
        /*0978*/ 	.word	0x00000000
        /*097c*/ 	.word	0x00000000
        /*0980*/ 	.short	0x010a
        /*0982*/ 	.byte	0xff
	.zero		1


	//   ....[134]....
        /*0984*/ 	.word	0x0000a3e0
        /*0988*/ 	.word	0x00000000
        /*098c*/ 	.word	0x00000000
        /*0990*/ 	.short	0x010a
        /*0992*/ 	.byte	0xff
	.zero		1


	//   ....[135]....
        /*0994*/ 	.word	0x0000a440
        /*0998*/ 	.word	0x00000000
        /*099c*/ 	.word	0x00000000
        /*09a0*/ 	.short	0x010a
        /*09a2*/ 	.byte	0xff
	.zero		1


	//   ....[136]....
        /*09a4*/ 	.word	0x0000a4a0
        /*09a8*/ 	.word	0x00000000
        /*09ac*/ 	.word	0x00000000
        /*09b0*/ 	.short	0x010a
        /*09b2*/ 	.byte	0xff
	.zero		1


	//   ....[137]....
        /*09b4*/ 	.word	0x0000a500
        /*09b8*/ 	.word	0x00000000
        /*09bc*/ 	.word	0x00000000
        /*09c0*/ 	.short	0x010a
        /*09c2*/ 	.byte	0xff
	.zero		1


	//   ....[138]....
        /*09c4*/ 	.word	0x0000a550
        /*09c8*/ 	.word	0x00000000
        /*09cc*/ 	.word	0x00000130
        /*09d0*/ 	.short	0x010a
        /*09d2*/ 	.byte	0xff
	.zero		1


	//   ....[139]....
        /*09d4*/ 	.word	0x0000a5b0
        /*09d8*/ 	.word	0x00000000
        /*09dc*/ 	.word	0x000000e0
        /*09e0*/ 	.short	0x010a
        /*09e2*/ 	.byte	0xff
	.zero		1


	//   ....[140]....
        /*09e4*/ 	.word	0x0000a600
        /*09e8*/ 	.word	0x00000000
        /*09ec*/ 	.word	0x000000d0
        /*09f0*/ 	.short	0x010a
        /*09f2*/ 	.byte	0xff
	.zero		1


	//   ....[141]....
        /*09f4*/ 	.word	0x0000a660
        /*09f8*/ 	.word	0x00000000
        /*09fc*/ 	.word	0x000000e0
        /*0a00*/ 	.short	0x010a
        /*0a02*/ 	.byte	0xff
	.zero		1


	//   ....[142]....
        /*0a04*/ 	.word	0x0000a6c0
        /*0a08*/ 	.word	0x00000005
        /*0a0c*/ 	.word	0x00000008
        /*0a10*/ 	.short	0x010a
        /*0a12*/ 	.byte	0xff
	.zero		1


	//   ....[143]....
        /*0a14*/ 	.word	0x0000a7b0
        /*0a18*/ 	.word	0x00000003
        /*0a1c*/ 	.word	0x00000008
        /*0a20*/ 	.short	0x010a
        /*0a22*/ 	.byte	0xff
	.zero		1


	//   ....[144]....
        /*0a24*/ 	.word	0x0000a800
        /*0a28*/ 	.word	0x00000000
        /*0a2c*/ 	.word	0x000000d0
        /*0a30*/ 	.short	0x010a
        /*0a32*/ 	.byte	0xff
	.zero		1


	//   ....[145]....
        /*0a34*/ 	.word	0x0000a860
        /*0a38*/ 	.word	0x00000000
        /*0a3c*/ 	.word	0x00000110
        /*0a40*/ 	.short	0x010a
        /*0a42*/ 	.byte	0xff
	.zero		1


	//   ....[146]....
        /*0a44*/ 	.word	0x0000a8c0
        /*0a48*/ 	.word	0x00000000
        /*0a4c*/ 	.word	0x00000000
        /*0a50*/ 	.short	0x010a
        /*0a52*/ 	.byte	0xff
	.zero		1


	//   ....[147]....
        /*0a54*/ 	.word	0x0000a920
        /*0a58*/ 	.word	0x00000000
        /*0a5c*/ 	.word	0x00000000
        /*0a60*/ 	.short	0x010a
        /*0a62*/ 	.byte	0xff
	.zero		1


	//   ....[148]....
        /*0a64*/ 	.word	0x0000a980
        /*0a68*/ 	.word	0x00000000
        /*0a6c*/ 	.word	0x00000000
        /*0a70*/ 	.short	0x010a
        /*0a72*/ 	.byte	0xff
	.zero		1


	//   ....[149]....
        /*0a74*/ 	.word	0x0000a9e0
        /*0a78*/ 	.word	0x00000000
        /*0a7c*/ 	.word	0x00000000
        /*0a80*/ 	.short	0x010a
        /*0a82*/ 	.byte	0xff
	.zero		1


	//   ....[150]....
        /*0a84*/ 	.word	0x0000aa40
        /*0a88*/ 	.word	0x00000000
        /*0a8c*/ 	.word	0x00000150
        /*0a90*/ 	.short	0x010a
        /*0a92*/ 	.byte	0xff
	.zero		1


	//   ....[151]....
        /*0a94*/ 	.word	0x0000aa90
        /*0a98*/ 	.word	0x00000008
        /*0a9c*/ 	.word	0x000000d0
        /*0aa0*/ 	.short	0x010a
        /*0aa2*/ 	.byte	0xff
	.zero		1


	//   ....[152]....
        /*0aa4*/ 	.word	0x0000aaf0
        /*0aa8*/ 	.word	0x00000000
        /*0aac*/ 	.word	0x000000c8
        /*0ab0*/ 	.short	0x010a
        /*0ab2*/ 	.byte	0xff
	.zero		1


	//   ....[153]....
        /*0ab4*/ 	.word	0x0000ab50
        /*0ab8*/ 	.word	0x00000005
        /*0abc*/ 	.word	0x000000a0
        /*0ac0*/ 	.short	0x010a
        /*0ac2*/ 	.byte	0xff
	.zero		1


	//   ....[154]....
        /*0ac4*/ 	.word	0x0000abb0
        /*0ac8*/ 	.word	0x00000005
        /*0acc*/ 	.word	0x000000a8
        /*0ad0*/ 	.short	0x010a
        /*0ad2*/ 	.byte	0xff
	.zero		1


	//   ....[155]....
        /*0ad4*/ 	.word	0x0000ac10
        /*0ad8*/ 	.word	0x00000005
        /*0adc*/ 	.word	0x000000b0
        /*0ae0*/ 	.short	0x010a
        /*0ae2*/ 	.byte	0xff
	.zero		1


	//   ....[156]....
        /*0ae4*/ 	.word	0x0000ac70
        /*0ae8*/ 	.word	0x00000005
        /*0aec*/ 	.word	0x000000b8
        /*0af0*/ 	.short	0x010a
        /*0af2*/ 	.byte	0xff
	.zero		1


	//   ....[157]....
        /*0af4*/ 	.word	0x0000acd0
        /*0af8*/ 	.word	0x00000000
        /*0afc*/ 	.word	0x000000a0
        /*0b00*/ 	.short	0x010a
        /*0b02*/ 	.byte	0xff
	.zero		1


	//   ....[158]....
        /*0b04*/ 	.word	0x0000ad30
        /*0b08*/ 	.word	0x00000000
        /*0b0c*/ 	.word	0x000000a8
        /*0b10*/ 	.short	0x010a
        /*0b12*/ 	.byte	0xff
	.zero		1


	//   ....[159]....
        /*0b14*/ 	.word	0x0000ad90
        /*0b18*/ 	.word	0x00000000
        /*0b1c*/ 	.word	0x000000b0
        /*0b20*/ 	.short	0x010a
        /*0b22*/ 	.byte	0xff
	.zero		1


	//   ....[160]....
        /*0b24*/ 	.word	0x0000ade0
        /*0b28*/ 	.word	0x00000003
        /*0b2c*/ 	.word	0x000000d0
        /*0b30*/ 	.short	0x010a
        /*0b32*/ 	.byte	0xff
	.zero		1


	//   ....[161]....
        /*0b34*/ 	.word	0x0000ae40
        /*0b38*/ 	.word	0x00000000
        /*0b3c*/ 	.word	0x00000080
        /*0b40*/ 	.short	0x010a
        /*0b42*/ 	.byte	0xff
	.zero		1


	//   ....[162]....
        /*0b44*/ 	.word	0x0000ae90
        /*0b48*/ 	.word	0x00000062
        /*0b4c*/ 	.word	0x000000f0
        /*0b50*/ 	.short	0x010a
        /*0b52*/ 	.byte	0xff
	.zero		1


	//   ....[163]....
        /*0b54*/ 	.word	0x0000aee0
        /*0b58*/ 	.word	0x00000003
        /*0b5c*/ 	.word	0x00000080
        /*0b60*/ 	.short	0x010a
        /*0b62*/ 	.byte	0xff
	.zero		1


	//   ....[164]....
        /*0b64*/ 	.word	0x0000af30
        /*0b68*/ 	.word	0x0000003e
        /*0b6c*/ 	.word	0x00000080
        /*0b70*/ 	.short	0x010a
        /*0b72*/ 	.byte	0xff
	.zero		1


	//   ....[165]....
        /*0b74*/ 	.word	0x0000af80
        /*0b78*/ 	.word	0x0000003d
        /*0b7c*/ 	.word	0x00000080
        /*0b80*/ 	.short	0x010a
        /*0b82*/ 	.byte	0xff
	.zero		1


	//----- nvinfo : EIATTR_NUM_MBARRIERS
	.align		4
.L_47:
        /*0b84*/ 	.byte	0x03, 0x38
        /*0b86*/ 	.short	0x002b


	//----- nvinfo : EIATTR_EXIT_INSTR_OFFSETS
	.align		4
        /*0b88*/ 	.byte	0x04, 0x1c
        /*0b8a*/ 	.short	(.L_49 - .L_48)


	//   ....[0]....
.L_48:
        /*0b8c*/ 	.word	0x00002e40


	//   ....[1]....
        /*0b90*/ 	.word	0x00003350


	//   ....[2]....
        /*0b94*/ 	.word	0x000033b0


	//   ....[3]....
        /*0b98*/ 	.word	0x00004740


	//   ....[4]....
        /*0b9c*/ 	.word	0x00005b10


	//   ....[5]....
        /*0ba0*/ 	.word	0x00005b50


	//   ....[6]....
        /*0ba4*/ 	.word	0x0000a010


	//   ....[7]....
        /*0ba8*/ 	.word	0x0000a090


	//   ....[8]....
        /*0bac*/ 	.word	0x0000a0c0


	//   ....[9]....
        /*0bb0*/ 	.word	0x0000a140


	//----- nvinfo : EIATTR_MAX_THREADS
	.align		4
.L_49:
        /*0bb4*/ 	.byte	0x04, 0x05
        /*0bb6*/ 	.short	(.L_51 - .L_50)
.L_50:
        /*0bb8*/ 	.word	0x00000100
        /*0bbc*/ 	.word	0x00000001
        /*0bc0*/ 	.word	0x00000001


	//----- nvinfo : EIATTR_CRS_STACK_SIZE
	.align		4
.L_51:
        /*0bc4*/ 	.byte	0x04, 0x1e
        /*0bc6*/ 	.short	(.L_53 - .L_52)
.L_52:
        /*0bc8*/ 	.word	0x00000000


	//----- nvinfo : EIATTR_CBANK_PARAM_SIZE
	.align		4
.L_53:
        /*0bcc*/ 	.byte	0x03, 0x19
        /*0bce*/ 	.short	0x0800


	//----- nvinfo : EIATTR_PARAM_CBANK
	.align		4
        /*0bd0*/ 	.byte	0x04, 0x0a
        /*0bd2*/ 	.short	(.L_55 - .L_54)
	.align		4
.L_54:
        /*0bd4*/ 	.word	index@(.nv.constant0._ZN7cutlass13device_kernelINS_4gemm6kernel13GemmUniversalIN4cute5tupleIJiiiiEEENS1_10collective13CollectiveMmaINS1_35MainloopSm100TmaUmmaWarpSpecializedILi8ELi2ELi4ENS5_IJNS4_1CILi4EEENSA_ILi1EEESC_EEEEENS5_IJNSA_ILi128EEENSA_ILi256EEENSA_ILi64EEEEEENS_6half_tENS5_IJlSC_lEEESJ_SK_NS4_8TiledMMAINS4_8MMA_AtomIJNS4_26SM100_MMA_F16BF16_2x1SM_SSISJ_SJ_fLi128ELi256ELNS4_4UMMA5MajorE0ELSP_0ELNSO_7ScaleInE0ELSQ_0EEEEEENS4_6LayoutINS5_IJSC_SC_SC_EEENS5_IJNSA_ILi0EEESV_SV_EEEEENS5_IJNS4_10UnderscoreESY_SY_EEEEENS4_18SM100_TMA_2SM_LOADENS4_14ComposedLayoutINS4_7SwizzleILi3ELi4ELi3EEENS4_18smem_ptr_flag_bitsILi16EEENST_INS5_IJNSA_ILi8EEESH_EEENS5_IJSH_SC_EEEEEEEvNS4_8identityENS4_28SM100_TMA_2SM_LOAD_MULTICASTES1B_vS1C_EENS_8epilogue10collective18CollectiveEpilogueINS1F_23Sm100TmaWarpSpecializedILi4ELi2ELi32ELb1ELb0EEEJNS5_IJSH_SG_SH_EEENS5_IJNST_ISH_SC_EENST_INS5_IJNSA_ILi32EEENSA_ILi2EEEEEENS5_IJSC_SF_EEEEEEEESJ_SK_SJ_SK_NS1F_6fusion15FusionCallbacksIS1J_NS1S_17LinearCombinationISJ_fSJ_fLNS_15FloatRoundStyleE2EEES1K_S1R_JEEENS4_5SM1004TMEM4LOAD26SM100_TMEM_LOAD_32dp32b32xENS4_13SM90_TMA_LOADENS12_INS13_ILi2ELi4ELi3EEES16_NST_INS5_IJS17_S1M_EEENS5_IJS1M_SC_EEEEEEENS4_39AutoVectorizingCopyWithAssumedAlignmentILi128EEENS4_14SM90_TMA_STOREES27_S29_S29_EEEvvEEEEvNT_6ParamsE)
        /*0bd8*/ 	.short	0x0380
        /*0bda*/ 	.short	0x0800


	//----- nvinfo : EIATTR_SW_WAR
	.align		4
.L_55:
        /*0bdc*/ 	.byte	0x04, 0x36
        /*0bde*/ 	.short	(.L_57 - .L_56)
.L_56:
        /*0be0*/ 	.word	0x00000008
.L_57:


//--------------------- .nv.callgraph             --------------------------
	.section	.nv.callgraph,"",@"SHT_CUDA_CALLGRAPH"
	.align	4
	.sectionentsize	8
	.align		4
        /*0000*/ 	.word	0x00000000
	.align		4
        /*0004*/ 	.word	0xffffffff
	.align		4
        /*0008*/ 	.word	index@(_ZN7cutlass13device_kernelINS_4gemm6kernel13GemmUniversalIN4cute5tupleIJiiiiEEENS1_10collective13CollectiveMmaINS1_35MainloopSm100TmaUmmaWarpSpecializedILi8ELi2ELi4ENS5_IJNS4_1CILi4EEENSA_ILi1EEESC_EEEEENS5_IJNSA_ILi128EEENSA_ILi256EEENSA_ILi64EEEEEENS_6half_tENS5_IJlSC_lEEESJ_SK_NS4_8TiledMMAINS4_8MMA_AtomIJNS4_26SM100_MMA_F16BF16_2x1SM_SSISJ_SJ_fLi128ELi256ELNS4_4UMMA5MajorE0ELSP_0ELNSO_7ScaleInE0ELSQ_0EEEEEENS4_6LayoutINS5_IJSC_SC_SC_EEENS5_IJNSA_ILi0EEESV_SV_EEEEENS5_IJNS4_10UnderscoreESY_SY_EEEEENS4_18SM100_TMA_2SM_LOADENS4_14ComposedLayoutINS4_7SwizzleILi3ELi4ELi3EEENS4_18smem_ptr_flag_bitsILi16EEENST_INS5_IJNSA_ILi8EEESH_EEENS5_IJSH_SC_EEEEEEEvNS4_8identityENS4_28SM100_TMA_2SM_LOAD_MULTICASTES1B_vS1C_EENS_8epilogue10collective18CollectiveEpilogueINS1F_23Sm100TmaWarpSpecializedILi4ELi2ELi32ELb1ELb0EEEJNS5_IJSH_SG_SH_EEENS5_IJNST_ISH_SC_EENST_INS5_IJNSA_ILi32EEENSA_ILi2EEEEEENS5_IJSC_SF_EEEEEEEESJ_SK_SJ_SK_NS1F_6fusion15FusionCallbacksIS1J_NS1S_17LinearCombinationISJ_fSJ_fLNS_15FloatRoundStyleE2EEES1K_S1R_JEEENS4_5SM1004TMEM4LOAD26SM100_TMEM_LOAD_32dp32b32xENS4_13SM90_TMA_LOADENS12_INS13_ILi2ELi4ELi3EEES16_NST_INS5_IJS17_S1M_EEENS5_IJS1M_SC_EEEEEEENS4_39AutoVectorizingCopyWithAssumedAlignmentILi128EEENS4_14SM90_TMA_STOREES27_S29_S29_EEEvvEEEEvNT_6ParamsE)
	.align		4
        /*000c*/ 	.word	index@(__assertfail)
	.align		4
        /*0010*/ 	.word	0x00000000
	.align		4
        /*0014*/ 	.word	0xfffffffe
	.align		4
        /*0018*/ 	.word	0x00000000
	.align		4
        /*001c*/ 	.word	0xfffffffd
	.align		4
        /*0020*/ 	.word	0x00000000
	.align		4
        /*0024*/ 	.word	0xfffffffc


//--------------------- .nv.constant4             --------------------------
	.section	.nv.constant4,"a",@progbits
	.align	8
	.align		8
.nv.constant4:
        /*0000*/ 	.dword	__assertfail
	.align		8
        /*0008*/ 	.dword	__unnamed_1
	.align		8
        /*0010*/ 	.dword	__unnamed_2
	.align		8
        /*0018*/ 	.dword	_ZN40_INTERNAL_379ff818_4_k_cu_f8321965_350444cuda3std3__45__cpo5beginE
	.align		8
        /*0020*/ 	.dword	_ZN40_INTERNAL_379ff818_4_k_cu_f8321965_350444cuda3std3__45__cpo3endE
	.align		8
        /*0028*/ 	.dword	_ZN40_INTERNAL_379ff818_4_k_cu_f8321965_350444cuda3std3__45__cpo6cbeginE
	.align		8
        /*0030*/ 	.dword	_ZN40_INTERNAL_379ff818_4_k_cu_f8321965_350444cuda3std3__45__cpo4cendE
	.align		8
        /*0038*/ 	.dword	_ZN40_INTERNAL_379ff818_4_k_cu_f8321965_350444cuda3std3__442_GLOBAL__N__379ff818_4_k_cu_f8321965_350446ignoreE
	.align		8
        /*0040*/ 	.dword	_ZN40_INTERNAL_379ff818_4_k_cu_f8321965_350444cuda3std3__419piecewise_constructE
	.align		8
        /*0048*/ 	.dword	_ZN40_INTERNAL_379ff818_4_k_cu_f8321965_350444cuda3std3__48in_placeE
	.align		8
        /*0050*/ 	.dword	_ZN40_INTERNAL_379ff818_4_k_cu_f8321965_350444cuda3std6ranges3__45__cpo4swapE
	.align		8
        /*0058*/ 	.dword	_ZN40_INTERNAL_379ff818_4_k_cu_f8321965_350444cuda3std6ranges3__45__cpo9iter_moveE
	.align		8
        /*0060*/ 	.dword	_ZN40_INTERNAL_379ff818_4_k_cu_f8321965_350444cute7productE
	.align		8
        /*0068*/ 	.dword	_ZN40_INTERNAL_379ff818_4_k_cu_f8321965_350444cute1_E
	.align		8
        /*0070*/ 	.dword	$str$25
	.align		8
        /*0078*/ 	.dword	$str$26
	.align		8
        /*0080*/ 	.dword	$str$27
	.align		8
        /*0088*/ 	.dword	$str$28


//--------------------- .text._ZN7cutlass13device_kernelINS_4gemm6kernel13GemmUniversalIN4cute5tupleIJiiiiEEENS1_10collective13CollectiveMmaINS1_35MainloopSm100TmaUmmaWarpSpecializedILi8ELi2ELi4ENS5_IJNS4_1CILi4EEENSA_ILi1EEESC_EEEEENS5_IJNSA_ILi128EEENSA_ILi256EEENSA_ILi64EEEEEENS_6half_tENS5_IJlSC_lEEESJ_SK_NS4_8TiledMMAINS4_8MMA_AtomIJNS4_26SM100_MMA_F16BF16_2x1SM_SSISJ_SJ_fLi128ELi256ELNS4_4UMMA5MajorE0ELSP_0ELNSO_7ScaleInE0ELSQ_0EEEEEENS4_6LayoutINS5_IJSC_SC_SC_EEENS5_IJNSA_ILi0EEESV_SV_EEEEENS5_IJNS4_10UnderscoreESY_SY_EEEEENS4_18SM100_TMA_2SM_LOADENS4_14ComposedLayoutINS4_7SwizzleILi3ELi4ELi3EEENS4_18smem_ptr_flag_bitsILi16EEENST_INS5_IJNSA_ILi8EEESH_EEENS5_IJSH_SC_EEEEEEEvNS4_8identityENS4_28SM100_TMA_2SM_LOAD_MULTICASTES1B_vS1C_EENS_8epilogue10collective18CollectiveEpilogueINS1F_23Sm100TmaWarpSpecializedILi4ELi2ELi32ELb1ELb0EEEJNS5_IJSH_SG_SH_EEENS5_IJNST_ISH_SC_EENST_INS5_IJNSA_ILi32EEENSA_ILi2EEEEEENS5_IJSC_SF_EEEEEEEESJ_SK_SJ_SK_NS1F_6fusion15FusionCallbacksIS1J_NS1S_17LinearCombinationISJ_fSJ_fLNS_15FloatRoundStyleE2EEES1K_S1R_JEEENS4_5SM1004TMEM4LOAD26SM100_TMEM_LOAD_32dp32b32xENS4_13SM90_TMA_LOADENS12_INS13_ILi2ELi4ELi3EEES16_NST_INS5_IJS17_S1M_EEENS5_IJS1M_SC_EEEEEEENS4_39AutoVectorizingCopyWithAssumedAlignmentILi128EEENS4_14SM90_TMA_STOREES27_S29_S29_EEEvvEEEEvNT_6ParamsE --------------------------
	.section	.text._ZN7cutlass13device_kernelINS_4gemm6kernel13GemmUniversalIN4cute5tupleIJiiiiEEENS1_10collective13CollectiveMmaINS1_35MainloopSm100TmaUmmaWarpSpecializedILi8ELi2ELi4ENS5_IJNS4_1CILi4EEENSA_ILi1EEESC_EEEEENS5_IJNSA_ILi128EEENSA_ILi256EEENSA_ILi64EEEEEENS_6half_tENS5_IJlSC_lEEESJ_SK_NS4_8TiledMMAINS4_8MMA_AtomIJNS4_26SM100_MMA_F16BF16_2x1SM_SSISJ_SJ_fLi128ELi256ELNS4_4UMMA5MajorE0ELSP_0ELNSO_7ScaleInE0ELSQ_0EEEEEENS4_6LayoutINS5_IJSC_SC_SC_EEENS5_IJNSA_ILi0EEESV_SV_EEEEENS5_IJNS4_10UnderscoreESY_SY_EEEEENS4_18SM100_TMA_2SM_LOADENS4_14ComposedLayoutINS4_7SwizzleILi3ELi4ELi3EEENS4_18smem_ptr_flag_bitsILi16EEENST_INS5_IJNSA_ILi8EEESH_EEENS5_IJSH_SC_EEEEEEEvNS4_8identityENS4_28SM100_TMA_2SM_LOAD_MULTICASTES1B_vS1C_EENS_8epilogue10collective18CollectiveEpilogueINS1F_23Sm100TmaWarpSpecializedILi4ELi2ELi32ELb1ELb0EEEJNS5_IJSH_SG_SH_EEENS5_IJNST_ISH_SC_EENST_INS5_IJNSA_ILi32EEENSA_ILi2EEEEEENS5_IJSC_SF_EEEEEEEESJ_SK_SJ_SK_NS1F_6fusion15FusionCallbacksIS1J_NS1S_17LinearCombinationISJ_fSJ_fLNS_15FloatRoundStyleE2EEES1K_S1R_JEEENS4_5SM1004TMEM4LOAD26SM100_TMEM_LOAD_32dp32b32xENS4_13SM90_TMA_LOADENS12_INS13_ILi2ELi4ELi3EEES16_NST_INS5_IJS17_S1M_EEENS5_IJS1M_SC_EEEEEEENS4_39AutoVectorizingCopyWithAssumedAlignmentILi128EEENS4_14SM90_TMA_STOREES27_S29_S29_EEEvvEEEEvNT_6ParamsE,"ax",@progbits
	.align	128
.text._ZN7cutlass13device_kernelINS_4gemm6kernel13GemmUniversalIN4cute5tupleIJiiiiEEENS1_10collective13CollectiveMmaINS1_35MainloopSm100TmaUmmaWarpSpecializedILi8ELi2ELi4ENS5_IJNS4_1CILi4EEENSA_ILi1EEESC_EEEEENS5_IJNSA_ILi128EEENSA_ILi256EEENSA_ILi64EEEEEENS_6half_tENS5_IJlSC_lEEESJ_SK_NS4_8TiledMMAINS4_8MMA_AtomIJNS4_26SM100_MMA_F16BF16_2x1SM_SSISJ_SJ_fLi128ELi256ELNS4_4UMMA5MajorE0ELSP_0ELNSO_7ScaleInE0ELSQ_0EEEEEENS4_6LayoutINS5_IJSC_SC_SC_EEENS5_IJNSA_ILi0EEESV_SV_EEEEENS5_IJNS4_10UnderscoreESY_SY_EEEEENS4_18SM100_TMA_2SM_LOADENS4_14ComposedLayoutINS4_7SwizzleILi3ELi4ELi3EEENS4_18smem_ptr_flag_bitsILi16EEENST_INS5_IJNSA_ILi8EEESH_EEENS5_IJSH_SC_EEEEEEEvNS4_8identityENS4_28SM100_TMA_2SM_LOAD_MULTICASTES1B_vS1C_EENS_8epilogue10collective18CollectiveEpilogueINS1F_23Sm100TmaWarpSpecializedILi4ELi2ELi32ELb1ELb0EEEJNS5_IJSH_SG_SH_EEENS5_IJNST_ISH_SC_EENST_INS5_IJNSA_ILi32EEENSA_ILi2EEEEEENS5_IJSC_SF_EEEEEEEESJ_SK_SJ_SK_NS1F_6fusion15FusionCallbacksIS1J_NS1S_17LinearCombinationISJ_fSJ_fLNS_15FloatRoundStyleE2EEES1K_S1R_JEEENS4_5SM1004TMEM4LOAD26SM100_TMEM_LOAD_32dp32b32xENS4_13SM90_TMA_LOADENS12_INS13_ILi2ELi4ELi3EEES16_NST_INS5_IJS17_S1M_EEENS5_IJS1M_SC_EEEEEEENS4_39AutoVectorizingCopyWithAssumedAlignmentILi128EEENS4_14SM90_TMA_STOREES27_S29_S29_EEEvvEEEEvNT_6ParamsE:
        .type           _ZN7cutlass13device_kernelINS_4gemm6kernel13GemmUniversalIN4cute5tupleIJiiiiEEENS1_10collective13CollectiveMmaINS1_35MainloopSm100TmaUmmaWarpSpecializedILi8ELi2ELi4ENS5_IJNS4_1CILi4EEENSA_ILi1EEESC_EEEEENS5_IJNSA_ILi128EEENSA_ILi256EEENSA_ILi64EEEEEENS_6half_tENS5_IJlSC_lEEESJ_SK_NS4_8TiledMMAINS4_8MMA_AtomIJNS4_26SM100_MMA_F16BF16_2x1SM_SSISJ_SJ_fLi128ELi256ELNS4_4UMMA5MajorE0ELSP_0ELNSO_7ScaleInE0ELSQ_0EEEEEENS4_6LayoutINS5_IJSC_SC_SC_EEENS5_IJNSA_ILi0EEESV_SV_EEEEENS5_IJNS4_10UnderscoreESY_SY_EEEEENS4_18SM100_TMA_2SM_LOADENS4_14ComposedLayoutINS4_7SwizzleILi3ELi4ELi3EEENS4_18smem_ptr_flag_bitsILi16EEENST_INS5_IJNSA_ILi8EEESH_EEENS5_IJSH_SC_EEEEEEEvNS4_8identityENS4_28SM100_TMA_2SM_LOAD_MULTICASTES1B_vS1C_EENS_8epilogue10collective18CollectiveEpilogueINS1F_23Sm100TmaWarpSpecializedILi4ELi2ELi32ELb1ELb0EEEJNS5_IJSH_SG_SH_EEENS5_IJNST_ISH_SC_EENST_INS5_IJNSA_ILi32EEENSA_ILi2EEEEEENS5_IJSC_SF_EEEEEEEESJ_SK_SJ_SK_NS1F_6fusion15FusionCallbacksIS1J_NS1S_17LinearCombinationISJ_fSJ_fLNS_15FloatRoundStyleE2EEES1K_S1R_JEEENS4_5SM1004TMEM4LOAD26SM100_TMEM_LOAD_32dp32b32xENS4_13SM90_TMA_LOADENS12_INS13_ILi2ELi4ELi3EEES16_NST_INS5_IJS17_S1M_EEENS5_IJS1M_SC_EEEEEEENS4_39AutoVectorizingCopyWithAssumedAlignmentILi128EEENS4_14SM90_TMA_STOREES27_S29_S29_EEEvvEEEEvNT_6ParamsE,@function
        .size           _ZN7cutlass13device_kernelINS_4gemm6kernel13GemmUniversalIN4cute5tupleIJiiiiEEENS1_10collective13CollectiveMmaINS1_35MainloopSm100TmaUmmaWarpSpecializedILi8ELi2ELi4ENS5_IJNS4_1CILi4EEENSA_ILi1EEESC_EEEEENS5_IJNSA_ILi128EEENSA_ILi256EEENSA_ILi64EEEEEENS_6half_tENS5_IJlSC_lEEESJ_SK_NS4_8TiledMMAINS4_8MMA_AtomIJNS4_26SM100_MMA_F16BF16_2x1SM_SSISJ_SJ_fLi128ELi256ELNS4_4UMMA5MajorE0ELSP_0ELNSO_7ScaleInE0ELSQ_0EEEEEENS4_6LayoutINS5_IJSC_SC_SC_EEENS5_IJNSA_ILi0EEESV_SV_EEEEENS5_IJNS4_10UnderscoreESY_SY_EEEEENS4_18SM100_TMA_2SM_LOADENS4_14ComposedLayoutINS4_7SwizzleILi3ELi4ELi3EEENS4_18smem_ptr_flag_bitsILi16EEENST_INS5_IJNSA_ILi8EEESH_EEENS5_IJSH_SC_EEEEEEEvNS4_8identityENS4_28SM100_TMA_2SM_LOAD_MULTICASTES1B_vS1C_EENS_8epilogue10collective18CollectiveEpilogueINS1F_23Sm100TmaWarpSpecializedILi4ELi2ELi32ELb1ELb0EEEJNS5_IJSH_SG_SH_EEENS5_IJNST_ISH_SC_EENST_INS5_IJNSA_ILi32EEENSA_ILi2EEEEEENS5_IJSC_SF_EEEEEEEESJ_SK_SJ_SK_NS1F_6fusion15FusionCallbacksIS1J_NS1S_17LinearCombinationISJ_fSJ_fLNS_15FloatRoundStyleE2EEES1K_S1R_JEEENS4_5SM1004TMEM4LOAD26SM100_TMEM_LOAD_32dp32b32xENS4_13SM90_TMA_LOADENS12_INS13_ILi2ELi4ELi3EEES16_NST_INS5_IJS17_S1M_EEENS5_IJS1M_SC_EEEEEEENS4_39AutoVectorizingCopyWithAssumedAlignmentILi128EEENS4_14SM90_TMA_STOREES27_S29_S29_EEEvvEEEEvNT_6ParamsE,(.L_x_209 - _ZN7cutlass13device_kernelINS_4gemm6kernel13GemmUniversalIN4cute5tupleIJiiiiEEENS1_10collective13CollectiveMmaINS1_35MainloopSm100TmaUmmaWarpSpecializedILi8ELi2ELi4ENS5_IJNS4_1CILi4EEENSA_ILi1EEESC_EEEEENS5_IJNSA_ILi128EEENSA_ILi256EEENSA_ILi64EEEEEENS_6half_tENS5_IJlSC_lEEESJ_SK_NS4_8TiledMMAINS4_8MMA_AtomIJNS4_26SM100_MMA_F16BF16_2x1SM_SSISJ_SJ_fLi128ELi256ELNS4_4UMMA5MajorE0ELSP_0ELNSO_7ScaleInE0ELSQ_0EEEEEENS4_6LayoutINS5_IJSC_SC_SC_EEENS5_IJNSA_ILi0EEESV_SV_EEEEENS5_IJNS4_10UnderscoreESY_SY_EEEEENS4_18SM100_TMA_2SM_LOADENS4_14ComposedLayoutINS4_7SwizzleILi3ELi4ELi3EEENS4_18smem_ptr_flag_bitsILi16EEENST_INS5_IJNSA_ILi8EEESH_EEENS5_IJSH_SC_EEEEEEEvNS4_8identityENS4_28SM100_TMA_2SM_LOAD_MULTICASTES1B_vS1C_EENS_8epilogue10collective18CollectiveEpilogueINS1F_23Sm100TmaWarpSpecializedILi4ELi2ELi32ELb1ELb0EEEJNS5_IJSH_SG_SH_EEENS5_IJNST_ISH_SC_EENST_INS5_IJNSA_ILi32EEENSA_ILi2EEEEEENS5_IJSC_SF_EEEEEEEESJ_SK_SJ_SK_NS1F_6fusion15FusionCallbacksIS1J_NS1S_17LinearCombinationISJ_fSJ_fLNS_15FloatRoundStyleE2EEES1K_S1R_JEEENS4_5SM1004TMEM4LOAD26SM100_TMEM_LOAD_32dp32b32xENS4_13SM90_TMA_LOADENS12_INS13_ILi2ELi4ELi3EEES16_NST_INS5_IJS17_S1M_EEENS5_IJS1M_SC_EEEEEEENS4_39AutoVectorizingCopyWithAssumedAlignmentILi128EEENS4_14SM90_TMA_STOREES27_S29_S29_EEEvvEEEEvNT_6ParamsE)
        .other          _ZN7cutlass13device_kernelINS_4gemm6kernel13GemmUniversalIN4cute5tupleIJiiiiEEENS1_10collective13CollectiveMmaINS1_35MainloopSm100TmaUmmaWarpSpecializedILi8ELi2ELi4ENS5_IJNS4_1CILi4EEENSA_ILi1EEESC_EEEEENS5_IJNSA_ILi128EEENSA_ILi256EEENSA_ILi64EEEEEENS_6half_tENS5_IJlSC_lEEESJ_SK_NS4_8TiledMMAINS4_8MMA_AtomIJNS4_26SM100_MMA_F16BF16_2x1SM_SSISJ_SJ_fLi128ELi256ELNS4_4UMMA5MajorE0ELSP_0ELNSO_7ScaleInE0ELSQ_0EEEEEENS4_6LayoutINS5_IJSC_SC_SC_EEENS5_IJNSA_ILi0EEESV_SV_EEEEENS5_IJNS4_10UnderscoreESY_SY_EEEEENS4_18SM100_TMA_2SM_LOADENS4_14ComposedLayoutINS4_7SwizzleILi3ELi4ELi3EEENS4_18smem_ptr_flag_bitsILi16EEENST_INS5_IJNSA_ILi8EEESH_EEENS5_IJSH_SC_EEEEEEEvNS4_8identityENS4_28SM100_TMA_2SM_LOAD_MULTICASTES1B_vS1C_EENS_8epilogue10collective18CollectiveEpilogueINS1F_23Sm100TmaWarpSpecializedILi4ELi2ELi32ELb1ELb0EEEJNS5_IJSH_SG_SH_EEENS5_IJNST_ISH_SC_EENST_INS5_IJNSA_ILi32EEENSA_ILi2EEEEEENS5_IJSC_SF_EEEEEEEESJ_SK_SJ_SK_NS1F_6fusion15FusionCallbacksIS1J_NS1S_17LinearCombinationISJ_fSJ_fLNS_15FloatRoundStyleE2EEES1K_S1R_JEEENS4_5SM1004TMEM4LOAD26SM100_TMEM_LOAD_32dp32b32xENS4_13SM90_TMA_LOADENS12_INS13_ILi2ELi4ELi3EEES16_NST_INS5_IJS17_S1M_EEENS5_IJS1M_SC_EEEEEEENS4_39AutoVectorizingCopyWithAssumedAlignmentILi128EEENS4_14SM90_TMA_STOREES27_S29_S29_EEEvvEEEEvNT_6ParamsE,@"STO_CUDA_ENTRY STV_DEFAULT"
_ZN7cutlass13device_kernelINS_4gemm6kernel13GemmUniversalIN4cute5tupleIJiiiiEEENS1_10collective13CollectiveMmaINS1_35MainloopSm100TmaUmmaWarpSpecializedILi8ELi2ELi4ENS5_IJNS4_1CILi4EEENSA_ILi1EEESC_EEEEENS5_IJNSA_ILi128EEENSA_ILi256EEENSA_ILi64EEEEEENS_6half_tENS5_IJlSC_lEEESJ_SK_NS4_8TiledMMAINS4_8MMA_AtomIJNS4_26SM100_MMA_F16BF16_2x1SM_SSISJ_SJ_fLi128ELi256ELNS4_4UMMA5MajorE0ELSP_0ELNSO_7ScaleInE0ELSQ_0EEEEEENS4_6LayoutINS5_IJSC_SC_SC_EEENS5_IJNSA_ILi0EEESV_SV_EEEEENS5_IJNS4_10UnderscoreESY_SY_EEEEENS4_18SM100_TMA_2SM_LOADENS4_14ComposedLayoutINS4_7SwizzleILi3ELi4ELi3EEENS4_18smem_ptr_flag_bitsILi16EEENST_INS5_IJNSA_ILi8EEESH_EEENS5_IJSH_SC_EEEEEEEvNS4_8identityENS4_28SM100_TMA_2SM_LOAD_MULTICASTES1B_vS1C_EENS_8epilogue10collective18CollectiveEpilogueINS1F_23Sm100TmaWarpSpecializedILi4ELi2ELi32ELb1ELb0EEEJNS5_IJSH_SG_SH_EEENS5_IJNST_ISH_SC_EENST_INS5_IJNSA_ILi32EEENSA_ILi2EEEEEENS5_IJSC_SF_EEEEEEEESJ_SK_SJ_SK_NS1F_6fusion15FusionCallbacksIS1J_NS1S_17LinearCombinationISJ_fSJ_fLNS_15FloatRoundStyleE2EEES1K_S1R_JEEENS4_5SM1004TMEM4LOAD26SM100_TMEM_LOAD_32dp32b32xENS4_13SM90_TMA_LOADENS12_INS13_ILi2ELi4ELi3EEES16_NST_INS5_IJS17_S1M_EEENS5_IJS1M_SC_EEEEEEENS4_39AutoVectorizingCopyWithAssumedAlignmentILi128EEENS4_14SM90_TMA_STOREES27_S29_S29_EEEvvEEEEvNT_6ParamsE:
[----:B------:R-:W1:Y:S01]  /*0000*/  LDC R1, c[0x0][0x37c] ;  /* 0x0000df00ff017b82 */ /* 0x000e620000000800 */
[----:B------:R-:W2:Y:S01]  /*0010*/  S2R R95, SR_TID.X ;  /* 0x00000000005f7919 */ /* 0x000ea20000002100 */
[----:B------:R-:W3:Y:S06]  /*0020*/  LDCU.64 UR8, c[0x0][0x890] ;  /* 0x00011200ff0877ac */ /* 0x000eec0008000a00 */
[----:B------:R-:W4:Y:S01]  /*0030*/  S2UR UR4, SR_CgaCtaId ;  /* 0x00000000000479c3 */ /* 0x000f220000008800 */
[----:B------:R-:W-:Y:S02]  /*0040*/  PRMT R80, RZ, 0x7610, R80 ;  /* 0x00007610ff507816 */ /* 0x000fe40000000050 */
[----:B------:R-:W-:Y:S01]  /*0050*/  ELECT P1, URZ, PT ;  /* 0x0000000000ff782f */ /* 0x000fe20003820000 */
[----:B---3--:R-:W-:-:S04]  /*0060*/  UISETP.NE.U32.AND UP0, UPT, UR8, URZ, UPT ;  /* 0x000000ff0800728c */ /* 0x008fc8000bf05070 */
[----:B------:R-:W-:Y:S02]  /*0070*/  UISETP.NE.AND.EX UP0, UPT, UR9, URZ, UPT, UP0 ;  /* 0x000000ff0900728c */ /* 0x000fe4000bf05300 */
[----:B----4-:R-:W-:Y:S02]  /*0080*/  ULOP3.LUT UR46, UR4, 0x1, URZ, 0xc0, !UPT ;  /* 0x00000001042e7892 */ /* 0x010fe4000f8ec0ff */
[----:B------:R-:W-:Y:S01]  /*0090*/  ULOP3.LUT UR47, UR4, 0x1, URZ, 0x3c, !UPT ;  /* 0x00000001042f7892 */ /* 0x000fe2000f8e3cff */
[----:B--2---:R-:W-:-:S05]  /*00a0*/  SHF.R.U32.HI R81, RZ, 0x5, R95 ;  /* 0x00000005ff517819 */ /* 0x004fca000001165f */
[----:B------:R-:W2:Y:S02]  /*00b0*/  SHFL.IDX PT, R0, R81, RZ, 0x1f ;  /* 0x00001fff51007589 */ /* 0x000ea400000e0000 */
[----:B--2---:R-:W-:Y:S01]  /*00c0*/  R2UR UR20, R0 ;  /* 0x00000000001472ca */ /* 0x004fe200000e0000 */
[----:B-1----:R-:W-:-:S14]  /*00d0*/  BRA.U UP0, `(.L_x_0) ;  /* 0x0000000100307547 */ /* 0x002fdc000b800000 */
[----:B------:R-:W1:Y:S02]  /*00e0*/  LDCU.64 UR4, c[0x0][0x888] ;  /* 0x00011100ff0477ac */ /* 0x000e640008000a00 */
[----:B-1----:R-:W-:-:S04]  /*00f0*/  UISETP.NE.U32.AND UP0, UPT, UR4, URZ, UPT ;  /* 0x000000ff0400728c */ /* 0x002fc8000bf05070 */
[----:B------:R-:W-:-:S09]  /*0100*/  UISETP.NE.AND.EX UP0, UPT, UR5, URZ, UPT, UP0 ;  /* 0x000000ff0500728c */ /* 0x000fd2000bf05300 */
[----:B------:R-:W-:Y:S05]  /*0110*/  BRA.U !UP0, `(.L_x_1) ;  /* 0x0000000108147547 */ /* 0x000fea000b800000 */
[----:B------:R-:W1:Y:S01]  /*0120*/  LDC.64 R2, c[0x0][0x888] ;  /* 0x00022200ff027b82 */ /* 0x000e620000000a00 */
[----:B------:R-:W1:Y:S02]  /*0130*/  LDCU.64 UR4, c[0x0][0x358] ;  /* 0x00006b00ff0477ac */ /* 0x000e640008000a00 */
[----:B-1----:R1:W5:Y:S01]  /*0140*/  LDG.E R41, desc[UR4][R2.64] ;  /* 0x0000000402297981 */ /* 0x002362000c1e1900 */
[----:B------:R-:W-:Y:S01]  /*0150*/  HFMA2 R80, -RZ, RZ, 0, 5.9604644775390625e-08 ;  /* 0x00000001ff507431 */ /* 0x000fe200000001ff */
[----:B------:R-:W-:Y:S05]  /*0160*/  BRA `(.L_x_0) ;  /* 0x00000000000c7947 */ /* 0x000fea0003800000 */
.L_x_1:
[----:B------:R-:W1:Y:S01]  /*0170*/  LDCU UR4, c[0x0][0x880] ;  /* 0x00011000ff0477ac */ /* 0x000e620008000800 */
[----:B------:R-:W-:Y:S01]  /*0180*/  HFMA2 R80, -RZ, RZ, 0, 5.9604644775390625e-08 ;  /* 0x00000001ff507431 */ /* 0x000fe200000001ff */
[----:B-1----:R-:W-:-:S07]  /*0190*/  MOV R41, UR4 ;  /* 0x0000000400297c02 */ /* 0x002fce0008000f00 */
.L_x_0:
[----:B------:R-:W2:Y:S02]  /*01a0*/  LDCU.64 UR4, c[0x0][0x8b0] ;  /* 0x00011600ff0477ac */ /* 0x000ea40008000a00 */
[----:B--2---:R-:W-:-:S04]  /*01b0*/  UISETP.NE.U32.AND UP0, UPT, UR4, URZ, UPT ;  /* 0x000000ff0400728c */ /* 0x004fc8000bf05070 */
[----:B------:R-:W-:-:S09]  /*01c0*/  UISETP.NE.AND.EX UP0, UPT, UR5, URZ, UPT, UP0 ;  /* 0x000000ff0500728c */ /* 0x000fd2000bf05300 */
[----:B------:R-:W-:Y:S05]  /*01d0*/  BRA.U UP0, `(.L_x_2) ;  /* 0x0000000100287547 */ /* 0x000fea000b800000 */
[----:B------:R-:W2:Y:S02]  /*01e0*/  LDCU.64 UR4, c[0x0][0x8a8] ;  /* 0x00011500ff0477ac */ /* 0x000ea40008000a00 */
[----:B--2---:R-:W-:-:S04]  /*01f0*/  UISETP.NE.U32.AND UP0, UPT, UR4, URZ, UPT ;  /* 0x000000ff0400728c */ /* 0x004fc8000bf05070 */
[----:B------:R-:W-:-:S09]  /*0200*/  UISETP.NE.AND.EX UP0, UPT, UR5, URZ, UPT, UP0 ;  /* 0x000000ff0500728c */ /* 0x000fd2000bf05300 */
[----:B------:R-:W-:Y:S05]  /*0210*/  BRA.U !UP0, `(.L_x_3) ;  /* 0x0000000108107547 */ /* 0x000fea000b800000 */
[----:B------:R-:W2:Y:S01]  /*0220*/  LDC.64 R38, c[0x0][0x8a8] ;  /* 0x00022a00ff267b82 */ /* 0x000ea20000000a00 */
[----:B------:R-:W2:Y:S02]  /*0230*/  LDCU.64 UR4, c[0x0][0x358] ;  /* 0x00006b00ff0477ac */ /* 0x000ea40008000a00 */
[----:B--2---:R2:W5:Y:S01]  /*0240*/  LDG.E R38, desc[UR4][R38.64] ;  /* 0x0000000426267981 */ /* 0x004562000c1e1900 */
[----:B------:R-:W-:Y:S05]  /*0250*/  BRA `(.L_x_2) ;  /* 0x0000000000087947 */ /* 0x000fea0003800000 */
.L_x_3:
[----:B------:R-:W2:Y:S02]  /*0260*/  LDCU UR4, c[0x0][0x8a0] ;  /* 0x00011400ff0477ac */ /* 0x000ea40008000800 */
[----:B--2---:R-:W-:Y:S02]  /*0270*/  MOV R38, UR4 ;  /* 0x0000000400267c02 */ /* 0x004fe40008000f00 */
.L_x_2:
[----:B------:R-:W-:Y:S01]  /*0280*/  IMAD.U32 R0, RZ, RZ, UR20 ;  /* 0x00000014ff007e24 */ /* 0x000fe2000f8e00ff */
[----:B------:R-:W-:Y:S04]  /*0290*/  BSSY.RECONVERGENT B0, `(.L_x_4) ;  /* 0x000000c000007945 */ /* 0x000fe80003800200 */
[C---:B------:R-:W-:Y:S02]  /*02a0*/  ISETP.NE.OR P2, PT, R0.reuse, 0x1, !P1 ;  /* 0x000000010000780c */ /* 0x040fe40004f45670 */
[----:B------:R-:W-:-:S11]  /*02b0*/  ISETP.NE.OR P0, PT, R0, 0x3, !P1 ;  /* 0x000000030000780c */ /* 0x000fd60004f05670 */
[----:B------:R-:W-:Y:S05]  /*02c0*/  @P2 BRA `(.L_x_5) ;  /* 0x0000000000202947 */ /* 0x000fea0003800000 */
[----:B------:R-:W3:Y:S02]  /*02d0*/  LDCU.64 UR4, c[0x0][0x348] ;  /* 0x00006900ff0477ac */ /* 0x000ee40008000a00 */
[----:B---3--:R-:W-:Y:S02]  /*02e0*/  UIADD3 UR6, UP1, UPT, UR4, 0x80, URZ ;  /* 0x0000008004067890 */ /* 0x008fe4000ff3e0ff */
[----:B------:R-:W-:Y:S02]  /*02f0*/  UIADD3 UR4, UP0, UPT, UR4, 0x180, URZ ;  /* 0x0000018004047890 */ /* 0x000fe4000ff1e0ff */
[----:B------:R-:W-:Y:S02]  /*0300*/  UIADD3.X UR7, UPT, UPT, URZ, UR5, URZ, UP1, !UPT ;  /* 0x00000005ff077290 */ /* 0x000fe40008ffe4ff */
[----:B------:R-:W-:-:S07]  /*0310*/  UIADD3.X UR5, UPT, UPT, URZ, UR5, URZ, UP0, !UPT ;  /* 0x00000005ff057290 */ /* 0x000fce00087fe4ff */
[----:B------:R3:W-:Y:S02]  /*0320*/  UTMACCTL.PF [UR6] ;  /* 0x00000000060079b9 */ /* 0x0007e40008040000 */
[----:B------:R3:W-:Y:S02]  /*0330*/  UTMACCTL.PF [UR4] ;  /* 0x00000000040079b9 */ /* 0x0007e40008040000 */
[----:B---3--:R-:W-:Y:S01]  /*0340*/  NOP ;  /* 0x0000000000007918 */ /* 0x008fe20000000000 */
.L_x_5:
[----:B------:R-:W-:Y:S05]  /*0350*/  BSYNC.RECONVERGENT B0 ;  /* 0x0000000000007941 */ /* 0x000fea0003800200 */
.L_x_4:
[----:B------:R-:W-:Y:S04]  /*0360*/  BSSY.RECONVERGENT B0, `(.L_x_6) ;  /* 0x000000a000007945 */ /* 0x000fe80003800200 */
        /* <DEDUP_REMOVED lines=9> */
.L_x_7:
[----:B------:R-:W-:Y:S05]  /*0400*/  BSYNC.RECONVERGENT B0 ;  /* 0x0000000000007941 */ /* 0x000fea0003800200 */
.L_x_6:
[----:B------:R-:W3:Y:S01]  /*0410*/  LDCU.64 UR4, c[0x0][0x888] ;  /* 0x00011100ff0477ac */ /* 0x000ee20008000a00 */
[----:B------:R-:W-:Y:S02]  /*0420*/  UISETP.EQ.U32.AND UP2, UPT, UR8, URZ, UPT ;  /* 0x000000ff0800728c */ /* 0x000fe4000bf42070 */
[----:B------:R-:W-:Y:S02]  /*0430*/  UPLOP3.LUT UP4, UPT, UPT, UPT, UPT, 0x80, 0x8 ;  /* 0x000000000008789c */ /* 0x000fe40003f8f070 */
[----:B---3--:R-:W-:-:S04]  /*0440*/  UISETP.NE.U32.AND UP0, UPT, UR4, URZ, UPT ;  /* 0x000000ff0400728c */ /* 0x008fc8000bf05070 */
[----:B------:R-:W-:-:S04]  /*0450*/  UISETP.NE.AND.EX UP1, UPT, UR5, URZ, UPT, UP0 ;  /* 0x000000ff0500728c */ /* 0x000fc8000bf25300 */
[----:B------:R-:W-:-:S04]  /*0460*/  UISETP.EQ.OR.EX UP3, UPT, UR9, URZ, !UP1, UP2 ;  /* 0x000000ff0900728c */ /* 0x000fc8000cf62720 */
[----:B------:R-:W-:-:S06]  /*0470*/  UP2UR UR4, UPR, URZ, 0x8 ;  /* 0x00000008ff047883 */ /* 0x000fcc0008000000 */
[----:B------:R-:W-:Y:S01]  /*0480*/  MOV R84, UR4 ;  /* 0x0000000400547c02 */ /* 0x000fe20008000f00 */
[----:B------:R-:W-:Y:S06]  /*0490*/  BRA.U !UP3, `(.L_x_8) ;  /* 0x000000010b207547 */ /* 0x000fec000b800000 */
[----:B------:R-:W-:Y:S01]  /*04a0*/  UISETP.NE.U32.AND UP2, UPT, UR8, URZ, UPT ;  /* 0x000000ff0800728c */ /* 0x000fe2000bf45070 */
[----:B-----5:R-:W-:Y:S01]  /*04b0*/  FSETP.NEU.AND P0, PT, R41, RZ, PT ;  /* 0x000000ff2900720b */ /* 0x020fe20003f0d000 */
[----:B------:R-:W-:Y:S02]  /*04c0*/  USEL UR4, URZ, 0xffffffff, UP1 ;  /* 0xffffffffff047887 */ /* 0x000fe40008800000 */
[----:B------:R-:W-:-:S10]  /*04d0*/  UISETP.NE.AND.EX UP2, UPT, UR9, URZ, UPT, UP2 ;  /* 0x000000ff0900728c */ /* 0x000fd4000bf45320 */
[----:B------:R-:W-:Y:S01]  /*04e0*/  VOTEU.ANY UP0, P0 ;  /* 0x0000000000ff7886 */ /* 0x000fe20000000100 */
[----:B------:R-:W-:-:S04]  /*04f0*/  @!UP2 USEL UR4, URZ, 0xffffffff, UP0 ;  /* 0xffffffffff04a887 */ /* 0x000fc80008000000 */
[----:B------:R-:W-:-:S04]  /*0500*/  ULOP3.LUT UR4, UR4, 0x1, URZ, 0xc0, !UPT ;  /* 0x0000000104047892 */ /* 0x000fc8000f8ec0ff */
[----:B------:R-:W-:-:S11]  /*0510*/  UISETP.NE.U32.AND UP4, UPT, UR4, 0x1, UPT ;  /* 0x000000010400788c */ /* 0x000fd6000bf85070 */
.L_x_8:
[----:B------:R-:W3:Y:S01]  /*0520*/  SHFL.IDX PT, R0, R81, RZ, 0x1f ;  /* 0x00001fff51007589 */ /* 0x000ee200000e0000 */
[----:B------:R-:W-:-:S04]  /*0530*/  UISETP.NE.AND UP0, UPT, UR20, 0x2, UPT ;  /* 0x000000021400788c */ /* 0x000fc8000bf05270 */
[----:B------:R-:W-:Y:S02]  /*0540*/  UISETP.EQ.AND UP2, UPT, UR46, URZ, !UP0 ;  /* 0x000000ff2e00728c */ /* 0x000fe4000c742270 */
[----:B------:R-:W-:-:S04]  /*0550*/  USEL UR56, URZ, 0x1, UP0 ;  /* 0x00000001ff387887 */ /* 0x000fc80008000000 */
[----:B------:R-:W-:Y:S02]  /*0560*/  PLOP3.LUT P3, PT, P1, PT, UP2, 0x80, 0x8 ;  /* 0x000000000008781c */ /* 0x000fe40000f6f028 */
[----:B---3--:R-:W-:-:S13]  /*0570*/  ISETP.NE.AND P0, PT, R0, RZ, PT ;  /* 0x000000ff0000720c */ /* 0x008fda0003f05270 */
[----:B------:R-:W-:Y:S05]  /*0580*/  @P0 BRA `(.L_x_9) ;  /* 0x0000000000780947 */ /* 0x000fea0003800000 */
[----:B------:R-:W3:Y:S01]  /*0590*/  S2UR UR5, SR_CgaCtaId ;  /* 0x00000000000579c3 */ /* 0x000ee20000008800 */
[----:B------:R-:W-:Y:S01]  /*05a0*/  UMOV UR4, 0x400 ;  /* 0x0000040000047882 */ /* 0x000fe20000000000 */
[----:B------:R-:W-:Y:S01]  /*05b0*/  UMOV UR8, 0x1 ;  /* 0x0000000100087882 */ /* 0x000fe20000000000 */
[----:B------:R-:W-:Y:S01]  /*05c0*/  UMOV UR6, 0x2 ;  /* 0x0000000200067882 */ /* 0x000fe20000000000 */
[----:B------:R-:W-:-:S04]  /*05d0*/  UIADD3 UR8, UPT, UPT, -UR8, 0x100000, URZ ;  /* 0x0010000008087890 */ /* 0x000fc8000fffe1ff */
[----:B------:R-:W-:Y:S02]  /*05e0*/  USHF.L.U32 UR9, UR8, 0xb, URZ ;  /* 0x0000000b08097899 */ /* 0x000fe400080006ff */
[----:B------:R-:W-:Y:S02]  /*05f0*/  USHF.L.U32 UR8, UR8, 0x1, URZ ;  /* 0x0000000108087899 */ /* 0x000fe400080006ff */
[----:B------:R-:W-:-:S04]  /*0600*/  UIADD3 UR6, UPT, UPT, -UR6, 0x100000, URZ ;  /* 0x0010000006067890 */ /* 0x000fc8000fffe1ff */
[----:B------:R-:W-:Y:S02]  /*0610*/  USHF.L.U32 UR7, UR6, 0xb, URZ ;  /* 0x0000000b06077899 */ /* 0x000fe400080006ff */
[----:B------:R-:W-:Y:S01]  /*0620*/  USHF.L.U32 UR6, UR6, 0x1, URZ ;  /* 0x0000000106067899 */ /* 0x000fe200080006ff */
[----:B------:R-:W-:Y:S01]  /*0630*/  ELECT P0, URZ, PT ;  /* 0x0000000000ff782f */ /* 0x000fe20003800000 */
[----:B---3--:R-:W-:Y:S01]  /*0640*/  ULEA UR4, UR5, UR4, 0x18 ;  /* 0x0000000405047291 */ /* 0x008fe2000f8ec0ff */
[----:B------:R-:W3:Y:S11]  /*0650*/  FENCE.VIEW.ASYNC.S ;  /* 0x00000000000073c6 */ /* 0x000ef60000000000 */
[----:B---3--:R3:W4:Y:S01]  /*0660*/  SYNCS.EXCH.64 URZ, [UR4], UR8 ;  /* 0x0000000804ff75b2 */ /* 0x0087220008000100 */
[----:B------:R3:W1:Y:S01]  /*0670*/  SYNCS.EXCH.64 URZ, [UR4+0x40], UR6 ;  /* 0x0000400604ff75b2 */ /* 0x0006620008000100 */
        /* <DEDUP_REMOVED lines=13> */
[----:B------:R3:W1:Y:S02]  /*0750*/  SYNCS.EXCH.64 URZ, [UR4+0x78], UR6 ;  /* 0x0000780604ff75b2 */ /* 0x0006640008000100 */
[----:B---3--:R-:W-:Y:S01]  /*0760*/  NOP ;  /* 0x0000000000007918 */ /* 0x008fe20000000000 */
.L_x_9:
[----:B------:R-:W3:Y:S01]  /*0770*/  SHFL.IDX PT, R0, R81, RZ, 0x1f ;  /* 0x00001fff51007589 */ /* 0x000ee200000e0000 */
[----:B------:R-:W-:Y:S01]  /*0780*/  NOP ;  /* 0x0000000000007918 */ /* 0x000fe20000000000 */
[----:B---3--:R-:W-:-:S13]  /*0790*/  ISETP.NE.AND P0, PT, R0, 0x1, PT ;  /* 0x000000010000780c */ /* 0x008fda0003f05270 */
        /* <DEDUP_REMOVED lines=14> */
[----:B---3--:R3:W1:Y:S01]  /*0880*/  SYNCS.EXCH.64 URZ, [UR4+0x80], UR8 ;  /* 0x0000800804ff75b2 */ /* 0x0086620008000100 */
[----:B------:R3:W1:Y:S01]  /*0890*/  SYNCS.EXCH.64 URZ, [UR4+0xa0], UR6 ;  /* 0x0000a00604ff75b2 */ /* 0x0006620008000100 */
[----:B------:R3:W1:Y:S01]  /*08a0*/  SYNCS.EXCH.64 URZ, [UR4+0x88], UR8 ;  /* 0x0000880804ff75b2 */ /* 0x0006620008000100 */
[----:B------:R3:W1:Y:S01]  /*08b0*/  SYNCS.EXCH.64 URZ, [UR4+0xa8], UR6 ;  /* 0x0000a80604ff75b2 */ /* 0x0006620008000100 */
[----:B------:R3:W1:Y:S01]  /*08c0*/  SYNCS.EXCH.64 URZ, [UR4+0x90], UR8 ;  /* 0x0000900804ff75b2 */ /* 0x0006620008000100 */
[----:B------:R3:W1:Y:S01]  /*08d0*/  SYNCS.EXCH.64 URZ, [UR4+0xb0], UR6 ;  /* 0x0000b00604ff75b2 */ /* 0x0006620008000100 */
[----:B------:R3:W1:Y:S01]  /*08e0*/  SYNCS.EXCH.64 URZ, [UR4+0x98], UR8 ;  /* 0x0000980804ff75b2 */ /* 0x0006620008000100 */
[----:B------:R3:W1:Y:S01]  /*08f0*/  SYNCS.EXCH.64 URZ, [UR4+0xb8], UR6 ;  /* 0x0000b80604ff75b2 */ /* 0x0006620008000100 */
[----:B------:R-:W-:Y:S01]  /*0900*/  NOP ;  /* 0x0000000000007918 */ /* 0x000fe20000000000 */
.L_x_10:
[----:B------:R-:W2:Y:S01]  /*0910*/  SHFL.IDX PT, R0, R81, RZ, 0x1f ;  /* 0x00001fff51007589 */ /* 0x000ea200000e0000 */
[----:B------:R-:W-:Y:S01]  /*0920*/  NOP ;  /* 0x0000000000007918 */ /* 0x000fe20000000000 */
[----:B--2---:R-:W-:-:S13]  /*0930*/  ISETP.NE.AND P0, PT, R0, 0x3, PT ;  /* 0x000000030000780c */ /* 0x004fda0003f05270 */
[----:B------:R-:W-:Y:S05]  /*0940*/  @P0 BRA `(.L_x_11) ;  /* 0x0000000000300947 */ /* 0x000fea0003800000 */
[----:B---3--:R-:W2:Y:S01]  /*0950*/  S2UR UR6, SR_CgaCtaId ;  /* 0x00000000000679c3 */ /* 0x008ea20000008800 */
[----:B------:R-:W-:Y:S01]  /*0960*/  UMOV UR4, 0x400 ;  /* 0x0000040000047882 */ /* 0x000fe20000000000 */
[----:B------:R-:W-:Y:S01]  /*0970*/  UMOV UR5, 0x20 ;  /* 0x0000002000057882 */ /* 0x000fe20000000000 */
[----:B------:R-:W-:Y:S01]  /*0980*/  ELECT P0, URZ, PT ;  /* 0x0000000000ff782f */ /* 0x000fe20003800000 */
[----:B--2---:R-:W-:Y:S02]  /*0990*/  ULEA UR6, UR6, UR4, 0x18 ;  /* 0x0000000406067291 */ /* 0x004fe4000f8ec0ff */
[----:B------:R-:W-:-:S04]  /*09a0*/  UIADD3 UR4, UPT, UPT, -UR5, 0x100000, URZ ;  /* 0x0010000005047890 */ /* 0x000fc8000fffe1ff */
[----:B------:R-:W-:Y:S02]  /*09b0*/  USHF.L.U32 UR5, UR4, 0xb, URZ ;  /* 0x0000000b04057899 */ /* 0x000fe400080006ff */
[----:B------:R-:W-:Y:S01]  /*09c0*/  USHF.L.U32 UR4, UR4, 0x1, URZ ;  /* 0x0000000104047899 */ /* 0x000fe200080006ff */
[----:B------:R-:W2:Y:S11]  /*09d0*/  FENCE.VIEW.ASYNC.S ;  /* 0x00000000000073c6 */ /* 0x000eb60000000000 */
[----:B--2---:R2:W3:Y:S01]  /*09e0*/  SYNCS.EXCH.64 URZ, [UR6+0xc0], UR4 ;  /* 0x0000c00406ff75b2 */ /* 0x0044e20008000100 */
[----:B------:R2:W1:Y:S01]  /*09f0*/  SYNCS.EXCH.64 URZ, [UR6+0xc8], UR4 ;  /* 0x0000c80406ff75b2 */ /* 0x0004620008000100 */
[----:B------:R-:W-:Y:S01]  /*0a00*/  NOP ;  /* 0x0000000000007918 */ /* 0x000fe20000000000 */
.L_x_11:
[----:B------:R-:W4:Y:S01]  /*0a10*/  SHFL.IDX PT, R0, R81, RZ, 0x1f ;  /* 0x00001fff51007589 */ /* 0x000f2200000e0000 */
[----:B------:R-:W-:Y:S01]  /*0a20*/  NOP ;  /* 0x0000000000007918 */ /* 0x000fe20000000000 */
[----:B----4-:R-:W-:-:S13]  /*0a30*/  ISETP.NE.AND P0, PT, R0, 0x4, PT ;  /* 0x000000040000780c */ /* 0x010fda0003f05270 */
[----:B------:R-:W-:Y:S05]  /*0a40*/  @P0 BRA `(.L_x_12) ;  /* 0x00000000004c0947 */ /* 0x000fea0003800000 */
[----:B--2---:R-:W2:Y:S01]  /*0a50*/  S2UR UR5, SR_CgaCtaId ;  /* 0x00000000000579c3 */ /* 0x004ea20000008800 */
[----:B---3--:R-:W-:Y:S01]  /*0a60*/  UMOV UR4, 0x3a0 ;  /* 0x000003a000047882 */ /* 0x008fe20000000000 */
[----:B------:R-:W-:Y:S01]  /*0a70*/  UMOV UR6, 0x400 ;  /* 0x0000040000067882 */ /* 0x000fe20000000000 */
[----:B------:R-:W-:Y:S01]  /*0a80*/  USEL UR4, UR4, 0x320, UP4 ;  /* 0x0000032004047887 */ /* 0x000fe2000a000000 */
[----:B------:R-:W-:Y:S01]  /*0a90*/  UMOV UR8, 0x1 ;  /* 0x0000000100087882 */ /* 0x000fe20000000000 */
[----:B------:R-:W-:Y:S01]  /*0aa0*/  ELECT P0, URZ, PT ;  /* 0x0000000000ff782f */ /* 0x000fe20003800000 */
[----:B------:R-:W-:-:S04]  /*0ab0*/  UIADD3 UR8, UPT, UPT, -UR8, 0x100000, URZ ;  /* 0x0010000008087890 */ /* 0x000fc8000fffe1ff */
[----:B------:R-:W-:Y:S02]  /*0ac0*/  USHF.L.U32 UR9, UR8, 0xb, URZ ;  /* 0x0000000b08097899 */ /* 0x000fe400080006ff */
[----:B------:R-:W-:Y:S02]  /*0ad0*/  USHF.L.U32 UR8, UR8, 0x1, URZ ;  /* 0x0000000108087899 */ /* 0x000fe400080006ff */
[----:B--2---:R-:W-:Y:S02]  /*0ae0*/  ULEA UR6, UR5, UR6, 0x18 ;  /* 0x0000000605067291 */ /* 0x004fe4000f8ec0ff */
[----:B------:R-:W-:-:S04]  /*0af0*/  UIADD3 UR4, UPT, UPT, -UR4, 0x100000, URZ ;  /* 0x0010000004047890 */ /* 0x000fc8000fffe1ff */
[----:B------:R-:W-:Y:S02]  /*0b00*/  USHF.L.U32 UR5, UR4, 0xb, URZ ;  /* 0x0000000b04057899 */ /* 0x000fe400080006ff */
[----:B------:R-:W-:Y:S01]  /*0b10*/  USHF.L.U32 UR4, UR4, 0x1, URZ ;  /* 0x0000000104047899 */ /* 0x000fe200080006ff */
[----:B------:R-:W2:Y:S03]  /*0b20*/  FENCE.VIEW.ASYNC.S ;  /* 0x00000000000073c6 */ /* 0x000ea60000000000 */
[----:B--2---:R4:W2:Y:S08]  /*0b30*/  SYNCS.EXCH.64 URZ, [UR6+0xd0], UR8 ;  /* 0x0000d00806ff75b2 */ /* 0x0048b00008000100 */
[----:B------:R4:W3:Y:S01]  /*0b40*/  SYNCS.EXCH.64 URZ, [UR6+0xe0], UR4 ;  /* 0x0000e00406ff75b2 */ /* 0x0008e20008000100 */
[----:B------:R4:W1:Y:S01]  /*0b50*/  SYNCS.EXCH.64 URZ, [UR6+0xd8], UR8 ;  /* 0x0000d80806ff75b2 */ /* 0x0008620008000100 */
[----:B------:R4:W1:Y:S02]  /*0b60*/  SYNCS.EXCH.64 URZ, [UR6+0xe8], UR4 ;  /* 0x0000e80406ff75b2 */ /* 0x0008640008000100 */
[----:B----4-:R-:W-:Y:S01]  /*0b70*/  NOP ;  /* 0x0000000000007918 */ /* 0x010fe20000000000 */
.L_x_12:
[----:B------:R-:W4:Y:S01]  /*0b80*/  SHFL.IDX PT, R0, R81, RZ, 0x1f ;  /* 0x00001fff51007589 */ /* 0x000f2200000e0000 */
[----:B------:R-:W-:Y:S01]  /*0b90*/  NOP ;  /* 0x0000000000007918 */ /* 0x000fe20000000000 */
[----:B----4-:R-:W-:-:S13]  /*0ba0*/  ISETP.NE.AND P0, PT, R0, 0x5, PT ;  /* 0x000000050000780c */ /* 0x010fda0003f05270 */
[----:B------:R-:W-:Y:S05]  /*0bb0*/  @P0 BRA `(.L_x_13) ;  /* 0x0000000000580947 */ /* 0x000fea0003800000 */
[----:B--2---:R-:W2:Y:S01]  /*0bc0*/  S2UR UR5, SR_CgaCtaId ;  /* 0x00000000000579c3 */ /* 0x004ea20000008800 */
[----:B---3--:R-:W-:Y:S01]  /*0bd0*/  UMOV UR4, 0x400 ;  /* 0x0000040000047882 */ /* 0x008fe20000000000 */
        /* <DEDUP_REMOVED lines=9> */
[----:B--2---:R-:W-:Y:S01]  /*0c70*/  ULEA UR4, UR5, UR4, 0x18 ;  /* 0x0000000405047291 */ /* 0x004fe2000f8ec0ff */
[----:B------:R-:W2:Y:S11]  /*0c80*/  FENCE.VIEW.ASYNC.S ;  /* 0x00000000000073c6 */ /* 0x000eb60000000000 */
[----:B--2---:R4:W2:Y:S01]  /*0c90*/  SYNCS.EXCH.64 URZ, [UR4+0xf0], UR6 ;  /* 0x0000f00604ff75b2 */ /* 0x0048a20008000100 */
[----:B------:R4:W3:Y:S01]  /*0ca0*/  SYNCS.EXCH.64 URZ, [UR4+0x110], UR8 ;  /* 0x0001100804ff75b2 */ /* 0x0008e20008000100 */
[----:B------:R4:W1:Y:S01]  /*0cb0*/  SYNCS.EXCH.64 URZ, [UR4+0xf8], UR6 ;  /* 0x0000f80604ff75b2 */ /* 0x0008620008000100 */
[----:B------:R4:W1:Y:S01]  /*0cc0*/  SYNCS.EXCH.64 URZ, [UR4+0x118], UR8 ;  /* 0x0001180804ff75b2 */ /* 0x0008620008000100 */
[----:B------:R4:W1:Y:S01]  /*0cd0*/  SYNCS.EXCH.64 URZ, [UR4+0x100], UR6 ;  /* 0x0001000604ff75b2 */ /* 0x0008620008000100 */
[----:B------:R4:W1:Y:S01]  /*0ce0*/  SYNCS.EXCH.64 URZ, [UR4+0x120], UR8 ;  /* 0x0001200804ff75b2 */ /* 0x0008620008000100 */
[----:B------:R4:W1:Y:S01]  /*0cf0*/  SYNCS.EXCH.64 URZ, [UR4+0x108], UR6 ;  /* 0x0001080604ff75b2 */ /* 0x0008620008000100 */
[----:B------:R4:W1:Y:S02]  /*0d00*/  SYNCS.EXCH.64 URZ, [UR4+0x128], UR8 ;  /* 0x0001280804ff75b2 */ /* 0x0008640008000100 */
[----:B----4-:R-:W-:Y:S01]  /*0d10*/  NOP ;  /* 0x0000000000007918 */ /* 0x010fe20000000000 */
.L_x_13:
[----:B------:R-:W4:Y:S01]  /*0d20*/  SHFL.IDX PT, R0, R81, RZ, 0x1f ;  /* 0x00001fff51007589 */ /* 0x000f2200000e0000 */
[----:B------:R-:W-:Y:S01]  /*0d30*/  ISETP.NE.OR P1, PT, RZ, UR20, !P1 ;  /* 0x00000014ff007c0c */ /* 0x000fe2000cf25670 */
[----:B------:R-:W-:Y:S01]  /*0d40*/  NOP ;  /* 0x0000000000007918 */ /* 0x000fe20000000000 */
[----:B----4-:R-:W-:-:S13]  /*0d50*/  ISETP.NE.AND P0, PT, R0, 0x3, PT ;  /* 0x000000030000780c */ /* 0x010fda0003f05270 */
[----:B------:R-:W-:Y:S05]  /*0d60*/  @P0 BRA `(.L_x_14) ;  /* 0x0000000000380947 */ /* 0x000fea0003800000 */
[----:B--2---:R-:W2:Y:S01]  /*0d70*/  S2UR UR5, SR_CgaCtaId ;  /* 0x00000000000579c3 */ /* 0x004ea20000008800 */
[----:B---3--:R-:W-:Y:S01]  /*0d80*/  UMOV UR4, 0x400 ;  /* 0x0000040000047882 */ /* 0x008fe20000000000 */
[----:B------:R-:W-:Y:S01]  /*0d90*/  UMOV UR6, 0x20 ;  /* 0x0000002000067882 */ /* 0x000fe20000000000 */
[----:B------:R-:W-:Y:S01]  /*0da0*/  ELECT P0, URZ, PT ;  /* 0x0000000000ff782f */ /* 0x000fe20003800000 */
[----:B------:R-:W-:-:S04]  /*0db0*/  UIADD3 UR6, UPT, UPT, -UR6, 0x100000, URZ ;  /* 0x0010000006067890 */ /* 0x000fc8000fffe1ff */
[----:B------:R-:W-:Y:S02]  /*0dc0*/  USHF.L.U32 UR7, UR6, 0xb, URZ ;  /* 0x0000000b06077899 */ /* 0x000fe400080006ff */
[----:B------:R-:W-:Y:S02]  /*0dd0*/  USHF.L.U32 UR6, UR6, 0x1, URZ ;  /* 0x0000000106067899 */ /* 0x000fe400080006ff */
[----:B--2---:R-:W-:Y:S01]  /*0de0*/  ULEA UR4, UR5, UR4, 0x18 ;  /* 0x0000000405047291 */ /* 0x004fe2000f8ec0ff */
[----:B------:R-:W2:Y:S11]  /*0df0*/  FENCE.VIEW.ASYNC.S ;  /* 0x00000000000073c6 */ /* 0x000eb60000000000 */
[----:B--2---:R4:W2:Y:S01]  /*0e00*/  SYNCS.EXCH.64 URZ, [UR4+0x130], UR6 ;  /* 0x0001300604ff75b2 */ /* 0x0048a20008000100 */
[----:B------:R4:W3:Y:S01]  /*0e10*/  SYNCS.EXCH.64 URZ, [UR4+0x140], UR6 ;  /* 0x0001400604ff75b2 */ /* 0x0008e20008000100 */
[----:B------:R4:W1:Y:S01]  /*0e20*/  SYNCS.EXCH.64 URZ, [UR4+0x138], UR6 ;  /* 0x0001380604ff75b2 */ /* 0x0008620008000100 */
[----:B------:R4:W1:Y:S02]  /*0e30*/  SYNCS.EXCH.64 URZ, [UR4+0x148], UR6 ;  /* 0x0001480604ff75b2 */ /* 0x0008640008000100 */
[----:B----4-:R-:W-:Y:S01]  /*0e40*/  NOP ;  /* 0x0000000000007918 */ /* 0x010fe20000000000 */
.L_x_14:
[----:B---3--:R-:W3:Y:S01]  /*0e50*/  S2UR UR7, SR_CgaCtaId ;  /* 0x00000000000779c3 */ /* 0x008ee20000008800 */
[----:B------:R-:W-:Y:S01]  /*0e60*/  VOTEU.ALL UP0, P1 ;  /* 0x0000000000ff7886 */ /* 0x000fe20000800000 */
[----:B--2---:R-:W-:Y:S01]  /*0e70*/  UMOV UR4, 0x20 ;  /* 0x0000002000047882 */ /* 0x004fe20000000000 */
[----:B------:R-:W-:Y:S01]  /*0e80*/  NOP ;  /* 0x0000000000007918 */ /* 0x000fe20000000000 */
[----:B-1----:R-:W-:Y:S01]  /*0e90*/  LOP3.LUT R3, R95, 0x1f, RZ, 0xc0, !PT ;  /* 0x0000001f5f037812 */ /* 0x002fe200078ec0ff */
[----:B------:R-:W-:Y:S01]  /*0ea0*/  UISETP.NE.AND UP5, UPT, UR20, URZ, UPT ;  /* 0x000000ff1400728c */ /* 0x000fe2000bfa5270 */
[----:B------:R-:W-:Y:S01]  /*0eb0*/  @!UP0 UMOV UR6, 0x400 ;  /* 0x0000040000068882 */ /* 0x000fe20000000000 */
[----:B------:R-:W-:-:S04]  /*0ec0*/  @!UP0 UIADD3 UR4, UPT, UPT, -UR4, 0x100000, URZ ;  /* 0x0010000004048890 */ /* 0x000fc8000fffe1ff */
[----:B------:R-:W-:Y:S02]  /*0ed0*/  @!UP0 USHF.L.U32 UR5, UR4, 0xb, URZ ;  /* 0x0000000b04058899 */ /* 0x000fe400080006ff */
[----:B------:R-:W-:Y:S02]  /*0ee0*/  @!UP0 USHF.L.U32 UR4, UR4, 0x1, URZ ;  /* 0x0000000104048899 */ /* 0x000fe400080006ff */
[----:B---3--:R-:W-:Y:S01]  /*0ef0*/  @!UP0 ULEA UR6, UR7, UR6, 0x18 ;  /* 0x0000000607068291 */ /* 0x008fe2000f8ec0ff */
[----:B------:R-:W1:Y:S01]  /*0f00*/  LDCU UR7, c[0x0][0x36c] ;  /* 0x00006d80ff0777ac */ /* 0x000e620008000800 */
[----:B------:R-:W-:Y:S01]  /*0f10*/  VOTEU.ALL UP0, P1 ;  /* 0x0000000000ff7886 */ /* 0x000fe20000800000 */
[----:B------:R-:W2:Y:S09]  /*0f20*/  FENCE.VIEW.ASYNC.S ;  /* 0x00000000000073c6 */ /* 0x000eb20000000000 */
[----:B--2---:R2:W3:Y:S01]  /*0f30*/  @!UP0 SYNCS.EXCH.64 URZ, [UR6+0x150], UR4 ;  /* 0x0001500406ff85b2 */ /* 0x0044e20008000100 */
[----:B-1----:R-:W-:-:S09]  /*0f40*/  UISETP.EQ.U32.AND UP6, UPT, UR7, 0x1, UPT ;  /* 0x000000010700788c */ /* 0x002fd2000bfc2070 */
[----:B--2---:R-:W-:Y:S05]  /*0f50*/  BRA.U !UP6, `(.L_x_15) ;  /* 0x000000010e087547 */ /* 0x004fea000b800000 */
[----:B---3--:R-:W-:Y:S01]  /*0f60*/  UCGABAR_ARV ;  /* 0x00000000000079c7 */ /* 0x008fe20008000000 */
[----:B------:R-:W-:Y:S05]  /*0f70*/  BRA `(.L_x_16) ;  /* 0x0000000000047947 */ /* 0x000fea0003800000 */
.L_x_15:
[----:B---3--:R-:W-:Y:S01]  /*0f80*/  NOP ;  /* 0x0000000000007918 */ /* 0x008fe20000000000 */
.L_x_16:
[----:B------:R-:W1:Y:S01]  /*0f90*/  S2UR UR22, SR_CTAID.X ;  /* 0x00000000001679c3 */ /* 0x000e620000002500 */
[----:B------:R-:W-:-:S05]  /*0fa0*/  CS2R.32 R83, SR_CgaSize ;  /* 0x0000000000537805 */ /* 0x000fca0000008a00 */
[----:B------:R-:W-:-:S05]  /*0fb0*/  IMAD R83, R83, -0xa0, RZ ;  /* 0xffffff6053537824 */ /* 0x000fca00078e02ff */
[----:B------:R-:W-:-:S14]  /*0fc0*/  R2UR UR5, R83 ;  /* 0x00000000530572ca */ /* 0x000fdc00000e0000 */
[----:B------:R-:W2:Y:S01]  /*0fd0*/  LDCU UR5, c[0x0][UR5+0x2b0] ;  /* 0x00005600050577ac */ /* 0x000ea20008000800 */
[----:B------:R-:W-:-:S05]  /*0fe0*/  CS2R.32 R83, SR_CgaSize ;  /* 0x0000000000537805 */ /* 0x000fca0000008a00 */
[----:B------:R-:W-:-:S05]  /*0ff0*/  IMAD R83, R83, -0xa0, RZ ;  /* 0xffffff6053537824 */ /* 0x000fca00078e02ff */
[----:B------:R-:W-:-:S14]  /*1000*/  R2UR UR4, R83 ;  /* 0x00000000530472ca */ /* 0x000fdc00000e0000 */
[----:B------:R-:W3:Y:S01]  /*1010*/  LDCU UR4, c[0x0][UR4+0x2b4] ;  /* 0x00005680040477ac */ /* 0x000ee20008000800 */
[----:B------:R-:W4:Y:S01]  /*1020*/  S2UR UR30, SR_CTAID.Y ;  /* 0x00000000001e79c3 */ /* 0x000f220000002600 */
[----:B------:R-:W-:-:S05]  /*1030*/  CS2R.32 R83, SR_CgaSize ;  /* 0x0000000000537805 */ /* 0x000fca0000008a00 */
[----:B------:R-:W-:-:S05]  /*1040*/  IMAD R83, R83, -0xa0, RZ ;  /* 0xffffff6053537824 */ /* 0x000fca00078e02ff */
[----:B------:R-:W-:-:S14]  /*1050*/  R2UR UR7, R83 ;  /* 0x00000000530772ca */ /* 0x000fdc00000e0000 */
[----:B------:R-:W3:Y:S01]  /*1060*/  LDCU UR7, c[0x0][UR7+0x2a0] ;  /* 0x00005400070777ac */ /* 0x000ee20008000800 */
[----:B------:R-:W-:-:S05]  /*1070*/  CS2R.32 R83, SR_CgaSize ;  /* 0x0000000000537805 */ /* 0x000fca0000008a00 */
[----:B------:R-:W-:-:S05]  /*1080*/  IMAD R83, R83, -0xa0, RZ ;  /* 0xffffff6053537824 */ /* 0x000fca00078e02ff */
[----:B------:R-:W-:-:S14]  /*1090*/  R2UR UR8, R83 ;  /* 0x00000000530872ca */ /* 0x000fdc00000e0000 */
[----:B------:R-:W3:Y:S01]  /*10a0*/  LDCU UR8, c[0x0][UR8+0x2a4] ;  /* 0x00005480080877ac */ /* 0x000ee20008000800 */
[----:B------:R-:W-:Y:S01]  /*10b0*/  UISETP.GT.U32.AND UP0, UPT, UR46, 0xffff, UPT ;  /* 0x0000ffff2e00788c */ /* 0x000fe2000bf04070 */
[----:B------:R-:W3:Y:S01]  /*10c0*/  LDCU UR21, c[0x0][0xb24] ;  /* 0x00016480ff1577ac */ /* 0x000ee20008000800 */
[----:B------:R-:W3:Y:S01]  /*10d0*/  LDCU UR45, c[0x0][0xb24] ;  /* 0x00016480ff2d77ac */ /* 0x000ee20008000800 */
[----:B-1----:R-:W-:Y:S01]  /*10e0*/  I2FP.F32.U32 R2, UR22 ;  /* 0x0000001600027c45 */ /* 0x002fe20008201000 */
[----:B------:R-:W1:Y:S04]  /*10f0*/  LDCU UR27, c[0x0][0xb30] ;  /* 0x00016600ff1b77ac */ /* 0x000e680008000800 */
[----:B--2---:R-:W-:Y:S01]  /*1100*/  FMUL R2, R2, UR5 ;  /* 0x0000000502027c20 */ /* 0x004fe20008400000 */
[----:B------:R-:W-:Y:S01]  /*1110*/  USEL UR5, UR46, 0xffff, !UP0 ;  /* 0x0000ffff2e057887 */ /* 0x000fe2000c000000 */
[----:B----4-:R-:W-:-:S04]  /*1120*/  I2FP.F32.U32 R0, UR30 ;  /* 0x0000001e00007c45 */ /* 0x010fc80008201000 */
[----:B------:R-:W2:Y:S01]  /*1130*/  F2I.U32.TRUNC.NTZ R2, R2 ;  /* 0x0000000200027305 */ /* 0x000ea2000020f000 */
[----:B------:R-:W-:Y:S01]  /*1140*/  ULOP3.LUT UR25, UR5, 0xffff, URZ, 0xc0, !UPT ;  /* 0x0000ffff05197892 */ /* 0x000fe2000f8ec0ff */
[----:B---3--:R-:W-:-:S06]  /*1150*/  FMUL R0, R0, UR4 ;  /* 0x0000000400007c20 */ /* 0x008fcc0008400000 */
[----:B------:R-:W3:Y:S01]  /*1160*/  F2I.U32.TRUNC.NTZ R0, R0 ;  /* 0x0000000000007305 */ /* 0x000ee2000020f000 */
[----:B--2---:R-:W-:Y:S02]  /*1170*/  R2UR UR4, R2 ;  /* 0x00000000020472ca */ /* 0x004fe400000e0000 */
[----:B------:R-:W-:Y:S02]  /*1180*/  PRMT R2, RZ, 0x7610, R2 ;  /* 0x00007610ff027816 */ /* 0x000fe40000000002 */
[----:B---3--:R-:W-:Y:S02]  /*1190*/  R2UR UR6, R0 ;  /* 0x00000000000672ca */ /* 0x008fe400000e0000 */
[----:B------:R-:W-:-:S07]  /*11a0*/  PRMT R0, RZ, 0x7610, R0 ;  /* 0x00007610ff007816 */ /* 0x000fce0000000000 */
[----:B------:R-:W-:-:S04]  /*11b0*/  UIADD3 UR5, UPT, UPT, -UR4, URZ, URZ ;  /* 0x000000ff04057290 */ /* 0x000fc8000fffe1ff */
[----:B------:R-:W-:Y:S02]  /*11c0*/  UIMAD UR5, UR7, UR5, UR22 ;  /* 0x00000005070572a4 */ /* 0x000fe4000f8e0216 */
[----:B------:R-:W-:-:S04]  /*11d0*/  UIADD3 UR4, UPT, UPT, -UR6, URZ, URZ ;  /* 0x000000ff06047290 */ /* 0x000fc8000fffe1ff */
[----:B------:R-:W-:Y:S01]  /*11e0*/  IMAD.U32 R83, RZ, RZ, UR5 ;  /* 0x00000005ff537e24 */ /* 0x000fe2000f8e00ff */
[----:B------:R-:W-:-:S06]  /*11f0*/  UIMAD UR4, UR8, UR4, UR30 ;  /* 0x00000004080472a4 */ /* 0x000fcc000f8e021e */
[----:B------:R-:W-:Y:S01]  /*1200*/  IMAD.U32 R82, RZ, RZ, UR4 ;  /* 0x00000004ff527e24 */ /* 0x000fe2000f8e00ff */
[----:B-1----:R-:W-:Y:S06]  /*1210*/  BRA.U UP5, `(.L_x_17) ;  /* 0x0000000105447547 */ /* 0x002fec000b800000 */
[----:B------:R-:W-:Y:S02]  /*1220*/  R2UR UR4, R82 ;  /* 0x00000000520472ca */ /* 0x000fe400000e0000 */
[----:B------:R-:W-:-:S11]  /*1230*/  R2UR UR7, R83 ;  /* 0x00000000530772ca */ /* 0x000fd600000e0000 */
[----:B------:R-:W-:Y:S02]  /*1240*/  UISETP.NE.AND UP0, UPT, UR4, URZ, UPT ;  /* 0x000000ff0400728c */ /* 0x000fe4000bf05270 */
[----:B------:R-:W-:Y:S02]  /*1250*/  ULOP3.LUT UR4, UR7, 0x2, URZ, 0x3c, !UPT ;  /* 0x0000000207047892 */ /* 0x000fe4000f8e3cff */
[----:B------:R-:W-:Y:S02]  /*1260*/  UISETP.GT.U32.AND UP2, UPT, UR7, 0x1, UP0 ;  /* 0x000000010700788c */ /* 0x000fe40008744070 */
[----:B------:R-:W-:Y:S02]  /*1270*/  UISETP.GT.U32.AND UP0, UPT, UR4, 0x1, UP0 ;  /* 0x000000010400788c */ /* 0x000fe40008704070 */
[----:B------:R-:W-:Y:S02]  /*1280*/  USEL UR5, URZ, 0x2, UP2 ;  /* 0x00000002ff057887 */ /* 0x000fe40009000000 */
[----:B------:R-:W-:-:S02]  /*1290*/  USEL UR6, URZ, 0x1, UP2 ;  /* 0x00000001ff067887 */ /* 0x000fc40009000000 */
[----:B------:R-:W-:Y:S02]  /*12a0*/  USEL UR4, URZ, 0x4, UP0 ;  /* 0x00000004ff047887 */ /* 0x000fe40008000000 */
[----:B------:R-:W-:Y:S02]  /*12b0*/  ULOP3.LUT UR7, UR7, 0xfffffffe, URZ, 0xc0, !UPT ;  /* 0xfffffffe07077892 */ /* 0x000fe4000f8ec0ff */
[----:B------:R-:W-:Y:S02]  /*12c0*/  USEL UR8, URZ, 0x8, UP0 ;  /* 0x00000008ff087887 */ /* 0x000fe40008000000 */
[----:B------:R-:W-:-:S03]  /*12d0*/  UIADD3 UR4, UPT, UPT, UR4, UR5, UR6 ;  /* 0x0000000504047290 */ /* 0x000fc6000fffe006 */
[----:B------:R-:W-:Y:S01]  /*12e0*/  UMOV UR5, 0x3 ;  /* 0x0000000300057882 */ /* 0x000fe20000000000 */
[----:B------:R-:W-:Y:S02]  /*12f0*/  UIADD3 UR4, UPT, UPT, UR4, UR8, URZ ;  /* 0x0000000804047290 */ /* 0x000fe4000fffe0ff */
[----:B------:R-:W-:-:S04]  /*1300*/  USHF.L.U32 UR5, UR5, UR7, URZ ;  /* 0x0000000705057299 */ /* 0x000fc800080006ff */
[----:B------:R-:W-:Y:S02]  /*1310*/  IMAD.U32 R2, RZ, RZ, UR4 ;  /* 0x00000004ff027e24 */ /* 0x000fe4000f8e00ff */
[----:B------:R-:W-:-:S07]  /*1320*/  IMAD.U32 R0, RZ, RZ, UR5 ;  /* 0x00000005ff007e24 */ /* 0x000fce000f8e00ff */
.L_x_17:
[----:B------:R-:W1:Y:S01]  /*1330*/  S2UR UR36, SR_CTAID.Z ;  /* 0x00000000002479c3 */ /* 0x000e620000002700 */
[----:B------:R-:W-:Y:S01]  /*1340*/  UISETP.GE.AND UP0, UPT, UR21, 0x1, UPT ;  /* 0x000000011500788c */ /* 0x000fe2000bf06270 */
[----:B------:R-:W-:Y:S01]  /*1350*/  UMOV UR28, 0x5 ;  /* 0x00000005001c7882 */ /* 0x000fe20000000000 */
[----:B------:R-:W-:-:S07]  /*1360*/  UMOV UR26, UR22 ;  /* 0x00000016001a7c82 */ /* 0x000fce0008000000 */
[----:B------:R-:W-:Y:S05]  /*1370*/  BRA.U !UP0, `(.L_x_18) ;  /* 0x0000000108d47547 */ /* 0x000fea000b800000 */
[----:B------:R-:W2:Y:S01]  /*1380*/  LDCU.128 UR16, c[0x0][0xb10] ;  /* 0x00016200ff1077ac */ /* 0x000ea20008000c00 */
[----:B------:R-:W3:Y:S01]  /*1390*/  LDCU UR13, c[0x0][0x370] ;  /* 0x00006e00ff0d77ac */ /* 0x000ee20008000800 */
[----:B------:R-:W4:Y:S01]  /*13a0*/  LDCU UR8, c[0x0][0x374] ;  /* 0x00006e80ff0877ac */ /* 0x000f220008000800 */
[----:B------:R-:W1:Y:S01]  /*13b0*/  LDCU UR23, c[0x0][0xb0c] ;  /* 0x00016180ff1777ac */ /* 0x000e620008000800 */
[----:B------:R-:W1:Y:S01]  /*13c0*/  LDCU UR24, c[0x0][0xb20] ;  /* 0x00016400ff1877ac */ /* 0x000e620008000800 */
[----:B--2---:R-:W-:Y:S01]  /*13d0*/  UIMAD.WIDE.U32 UR4, UR22, UR16, URZ ;  /* 0x00000010160472a5 */ /* 0x004fe2000f8e00ff */
[----:B------:R-:W2:Y:S01]  /*13e0*/  LDCU.64 UR14, c[0x0][0xb28] ;  /* 0x00016500ff0e77ac */ /* 0x000ea20008000a00 */
[----:B------:R-:W-:-:S05]  /*13f0*/  UISETP.NE.AND UP3, UPT, UR18, 0x1, UPT ;  /* 0x000000011200788c */ /* 0x000fca000bf65270 */
[----:B------:R-:W-:Y:S01]  /*1400*/  UMOV UR4, UR5 ;  /* 0x0000000500047c82 */ /* 0x000fe20008000000 */
[----:B---3--:R-:W-:Y:S02]  /*1410*/  UIMAD.WIDE.U32 UR6, UR13, UR16, URZ ;  /* 0x000000100d0672a5 */ /* 0x008fe4000f8e00ff */
[----:B------:R-:W-:Y:S02]  /*1420*/  USHF.R.U32.HI UR9, URZ, UR17, UR4 ;  /* 0x00000011ff097299 */ /* 0x000fe40008011604 */
[----:B----4-:R-:W-:Y:S02]  /*1430*/  UIMAD.WIDE.U32 UR4, UR8, UR19, URZ ;  /* 0x00000013080472a5 */ /* 0x010fe4000f8e00ff */
[----:B-1----:R-:W-:Y:S01]  /*1440*/  UISETP.NE.AND UP0, UPT, UR23, 0x1, UPT ;  /* 0x000000011700788c */ /* 0x002fe2000bf05270 */
[----:B------:R-:W-:Y:S01]  /*1450*/  UMOV UR6, UR7 ;  /* 0x0000000700067c82 */ /* 0x000fe20008000000 */
[----:B------:R-:W-:-:S03]  /*1460*/  UISETP.NE.AND UP2, UPT, UR21, 0x1, UPT ;  /* 0x000000011500788c */ /* 0x000fc6000bf45270 */
[----:B------:R-:W-:Y:S01]  /*1470*/  UMOV UR4, UR5 ;  /* 0x0000000500047c82 */ /* 0x000fe20008000000 */
[----:B------:R-:W-:Y:S02]  /*1480*/  USEL UR12, UR22, UR9, !UP0 ;  /* 0x00000009160c7287 */ /* 0x000fe4000c000000 */
[----:B------:R-:W-:Y:S02]  /*1490*/  @UP3 USHF.R.U32.HI UR8, URZ, UR24, UR4 ;  /* 0x00000018ff083299 */ /* 0x000fe40008011604 */
[----:B------:R-:W-:Y:S02]  /*14a0*/  UIADD3 UR26, UPT, UPT, -UR12, URZ, URZ ;  /* 0x000000ff0c1a7290 */ /* 0x000fe4000fffe1ff */
[----:B------:R-:W-:Y:S02]  /*14b0*/  @UP0 USHF.R.U32.HI UR13, URZ, UR17, UR6 ;  /* 0x00000011ff0d0299 */ /* 0x000fe40008011606 */
[----:B------:R-:W-:Y:S02]  /*14c0*/  UIMAD.WIDE.U32 UR6, UR30, UR19, URZ ;  /* 0x000000131e0672a5 */ /* 0x000fe4000f8e00ff */
[----:B--2---:R-:W-:-:S02]  /*14d0*/  UIMAD.WIDE.U32 UR4, UR8, UR14, URZ ;  /* 0x0000000e080472a5 */ /* 0x004fc4000f8e00ff */
[----:B------:R-:W-:Y:S02]  /*14e0*/  UIMAD.WIDE.U32 UR10, UR13, UR14, URZ ;  /* 0x0000000e0d0a72a5 */ /* 0x000fe4000f8e00ff */
[----:B------:R-:W-:Y:S01]  /*14f0*/  UIMAD UR26, UR23, UR26, UR22 ;  /* 0x0000001a171a72a4 */ /* 0x000fe2000f8e0216 */
[----:B------:R-:W-:Y:S02]  /*1500*/  UMOV UR6, UR7 ;  /* 0x0000000700067c82 */ /* 0x000fe40008000000 */
[----:B------:R-:W-:Y:S01]  /*1510*/  UMOV UR4, UR5 ;  /* 0x0000000500047c82 */ /* 0x000fe20008000000 */
[----:B------:R-:W-:Y:S02]  /*1520*/  USHF.R.U32.HI UR6, URZ, UR24, UR6 ;  /* 0x00000018ff067299 */ /* 0x000fe40008011606 */
[----:B------:R-:W-:Y:S01]  /*1530*/  @UP2 USHF.R.U32.HI UR8, URZ, UR15, UR4 ;  /* 0x0000000fff082299 */ /* 0x000fe20008011604 */
[----:B------:R-:W-:Y:S01]  /*1540*/  UMOV UR5, UR11 ;  /* 0x0000000b00057c82 */ /* 0x000fe20008000000 */
[----:B------:R-:W-:-:S02]  /*1550*/  USEL UR4, UR30, UR6, !UP3 ;  /* 0x000000061e047287 */ /* 0x000fc4000d800000 */
[----:B------:R-:W-:Y:S02]  /*1560*/  @UP2 USHF.R.U32.HI UR13, URZ, UR15, UR5 ;  /* 0x0000000fff0d2299 */ /* 0x000fe40008011605 */
[----:B------:R-:W-:Y:S02]  /*1570*/  UIMAD UR5, UR8, UR21, URZ ;  /* 0x00000015080572a4 */ /* 0x000fe4000f8e02ff */
[----:B------:R-:W-:Y:S02]  /*1580*/  UIMAD UR8, UR13, UR21, URZ ;  /* 0x000000150d0872a4 */ /* 0x000fe4000f8e02ff */
[----:B------:R-:W-:Y:S02]  /*1590*/  UISETP.GE.AND UP0, UPT, UR4, UR5, UPT ;  /* 0x000000050400728c */ /* 0x000fe4000bf06270 */
[----:B------:R-:W-:Y:S02]  /*15a0*/  UIMAD.WIDE.U32 UR6, UR4, UR14, URZ ;  /* 0x0000000e040672a5 */ /* 0x000fe4000f8e00ff */
[----:B------:R-:W-:-:S02]  /*15b0*/  UISETP.GE.OR UP0, UPT, UR12, UR8, UP0 ;  /* 0x000000080c00728c */ /* 0x000fc40008706670 */
[----:B------:R-:W-:-:S03]  /*15c0*/  UIMAD.WIDE.U32 UR8, UR12, UR14, URZ ;  /* 0x0000000e0c0872a5 */ /* 0x000fc6000f8e00ff */
[----:B------:R-:W-:Y:S01]  /*15d0*/  UMOV UR6, UR7 ;  /* 0x0000000700067c82 */ /* 0x000fe20008000000 */
[----:B------:R-:W-:Y:S02]  /*15e0*/  UIADD3 UR7, UPT, UPT, -UR4, URZ, URZ ;  /* 0x000000ff04077290 */ /* 0x000fe4000fffe1ff */
[----:B------:R-:W-:Y:S02]  /*15f0*/  USHF.R.U32.HI UR6, URZ, UR15, UR6 ;  /* 0x0000000fff067299 */ /* 0x000fe40008011606 */
[----:B------:R-:W-:Y:S02]  /*1600*/  UIMAD UR30, UR18, UR7, UR30 ;  /* 0x00000007121e72a4 */ /* 0x000fe4000f8e021e */
[----:B------:R-:W-:Y:S01]  /*1610*/  USEL UR6, UR4, UR6, !UP2 ;  /* 0x0000000604067287 */ /* 0x000fe2000d000000 */
[----:B------:R-:W-:Y:S02]  /*1620*/  @!UP0 UMOV UR5, UR9 ;  /* 0x0000000900058c82 */ /* 0x000fe40008000000 */
[----:B------:R-:W-:-:S02]  /*1630*/  @!UP0 USHF.R.U32.HI UR5, URZ, UR15, UR5 ;  /* 0x0000000fff058299 */ /* 0x000fc40008011605 */
[----:B------:R-:W-:Y:S02]  /*1640*/  UIADD3 UR7, UPT, UPT, -UR6, URZ, URZ ;  /* 0x000000ff06077290 */ /* 0x000fe4000fffe1ff */
[----:B------:R-:W-:Y:S02]  /*1650*/  @!UP0 USEL UR5, UR12, UR5, !UP2 ;  /* 0x000000050c058287 */ /* 0x000fe4000d000000 */
[----:B------:R-:W-:Y:S02]  /*1660*/  UIMAD UR7, UR21, UR7, UR4 ;  /* 0x00000007150772a4 */ /* 0x000fe4000f8e0204 */
[----:B------:R-:W-:Y:S02]  /*1670*/  @!UP0 UIADD3 UR6, UPT, UPT, UR6, -UR5, URZ ;  /* 0x8000000506068290 */ /* 0x000fe4000fffe0ff */
[----:B------:R-:W-:Y:S02]  /*1680*/  @!UP0 UIMAD UR7, UR7, UR13, UR5 ;  /* 0x0000000d070782a4 */ /* 0x000fe4000f8e0205 */
[----:B------:R-:W-:-:S04]  /*1690*/  @!UP0 UIMAD UR4, UR6, UR21, UR12 ;  /* 0x00000015060482a4 */ /* 0x000fc8000f8e020c */
[----:B------:R-:W-:Y:S01]  /*16a0*/  UIMAD UR30, UR4, UR18, UR30 ;  /* 0x00000012041e72a4 */ /* 0x000fe2000f8e021e */
[----:B------:R-:W-:Y:S02]  /*16b0*/  @!UP0 UMOV UR12, UR7 ;  /* 0x00000007000c8c82 */ /* 0x000fe40008000000 */
[----:B------:R-:W-:-:S12]  /*16c0*/  UIMAD UR26, UR12, UR23, UR26 ;  /* 0x000000170c1a72a4 */ /* 0x000fd8000f8e021a */
.L_x_18:
[----:B------:R-:W-:Y:S02]  /*16d0*/  UISETP.NE.AND UP2, UPT, UR27, 0x1, UPT ;  /* 0x000000011b00788c */ /* 0x000fe4000bf45270 */
[----:B------:R-:W-:Y:S02]  /*16e0*/  UISETP.NE.AND UP0, UPT, UR20, 0x2, UPT ;  /* 0x000000021400788c */ /* 0x000fe4000bf05270 */
[----:B------:R-:W-:-:S05]  /*16f0*/  USHF.L.U32 UR25, UR28, UR25, URZ ;  /* 0x000000191c197299 */ /* 0x000fca00080006ff */
[----:B------:R-:W-:Y:S07]  /*1700*/  BRA.U UP2, `(.L_x_19) ;  /* 0x0000000102407547 */ /* 0x000fee000b800000 */
[----:B------:R-:W2:Y:S01]  /*1710*/  LDCU.128 UR8, c[0x0][0xb10] ;  /* 0x00016200ff0877ac */ /* 0x000ea20008000c00 */
[----:B------:R-:W3:Y:S01]  /*1720*/  LDCU UR12, c[0x0][0xb0c] ;  /* 0x00016180ff0c77ac */ /* 0x000ee20008000800 */
[----:B------:R-:W4:Y:S01]  /*1730*/  LDCU UR13, c[0x0][0xb20] ;  /* 0x00016400ff0d77ac */ /* 0x000f220008000800 */
[----:B--2---:R-:W-:Y:S02]  /*1740*/  UIMAD.WIDE.U32 UR4, UR26, UR8, URZ ;  /* 0x000000081a0472a5 */ /* 0x004fe4000f8e00ff */
[----:B------:R-:W-:Y:S02]  /*1750*/  UIMAD.WIDE.U32 UR6, UR30, UR11, URZ ;  /* 0x0000000b1e0672a5 */ /* 0x000fe4000f8e00ff */
[----:B---3--:R-:W-:Y:S02]  /*1760*/  UISETP.NE.AND UP2, UPT, UR12, 0x1, UPT ;  /* 0x000000010c00788c */ /* 0x008fe4000bf45270 */
[----:B------:R-:W-:-:S03]  /*1770*/  USHF.R.U32.HI UR5, URZ, UR9, UR5 ;  /* 0x00000009ff057299 */ /* 0x000fc60008011605 */
[----:B------:R-:W-:Y:S01]  /*1780*/  UMOV UR4, UR7 ;  /* 0x0000000700047c82 */ /* 0x000fe20008000000 */
[----:B------:R-:W-:Y:S02]  /*1790*/  USEL UR5, UR26, UR5, !UP2 ;  /* 0x000000051a057287 */ /* 0x000fe4000d000000 */
[----:B------:R-:W-:Y:S02]  /*17a0*/  UISETP.NE.AND UP2, UPT, UR10, 0x1, UPT ;  /* 0x000000010a00788c */ /* 0x000fe4000bf45270 */
[----:B----4-:R-:W-:-:S04]  /*17b0*/  USHF.R.U32.HI UR4, URZ, UR13, UR4 ;  /* 0x0000000dff047299 */ /* 0x010fc80008011604 */
[----:B------:R-:W-:-:S04]  /*17c0*/  USEL UR4, UR30, UR4, !UP2 ;  /* 0x000000041e047287 */ /* 0x000fc8000d000000 */
[----:B------:R-:W-:Y:S02]  /*17d0*/  UIADD3 UR6, UPT, UPT, -UR4, UR5, URZ ;  /* 0x0000000504067290 */ /* 0x000fe4000fffe1ff */
[----:B------:R-:W-:Y:S02]  /*17e0*/  UIADD3 UR4, UPT, UPT, UR4, -UR5, URZ ;  /* 0x8000000504047290 */ /* 0x000fe4000fffe0ff */
[----:B------:R-:W-:Y:S02]  /*17f0*/  UIMAD UR30, UR6, UR10, UR30 ;  /* 0x0000000a061e72a4 */ /* 0x000fe4000f8e021e */
[----:B------:R-:W-:-:S12]  /*1800*/  UIMAD UR26, UR4, UR12, UR26 ;  /* 0x0000000c041a72a4 */ /* 0x000fd8000f8e021a */
.L_x_19:
[----:B------:R-:W-:Y:S05]  /*1810*/  BRA.U !UP6, `(.L_x_20) ;  /* 0x000000010e0c7547 */ /* 0x000fea000b800000 */
[----:B------:R-:W-:Y:S01]  /*1820*/  UCGABAR_WAIT ;  /* 0x0000000000007dc7 */ /* 0x000fe20008000000 */
[----:B------:R-:W-:Y:S01]  /*1830*/  CCTL.IVALL ;  /* 0x00000000ff00798f */ /* 0x000fe20002000000 */
[----:B------:R-:W-:Y:S05]  /*1840*/  BRA `(.L_x_21) ;  /* 0x0000000000047947 */ /* 0x000fea0003800000 */
.L_x_20:
[----:B------:R-:W-:Y:S06]  /*1850*/  BAR.SYNC.DEFER_BLOCKING 0x0 ;  /* 0x0000000000007b1d */ /* 0x000fec0000010000 */
.L_x_21:
[----:B------:R-:W-:Y:S05]  /*1860*/  BRA.U UP0, `(.L_x_22) ;  /* 0x00000015007c7547 */ /* 0x000fea000b800000 */
[----:B------:R-:W2:Y:S01]  /*1870*/  LDCU UR6, c[0x0][0x38c] ;  /* 0x00007180ff0677ac */ /* 0x000ea20008000800 */
[----:B------:R-:W3:Y:S01]  /*1880*/  S2UR UR8, SR_CgaCtaId ;  /* 0x00000000000879c3 */ /* 0x000ee20000008800 */
[----:B------:R-:W-:Y:S01]  /*1890*/  PLOP3.LUT P1, PT, PT, PT, UP4, 0x80, 0x8 ;  /* 0x000000000008781c */ /* 0x000fe20003f2f048 */
[----:B------:R-:W-:Y:S01]  /*18a0*/  IMAD.MOV.U32 R12, RZ, RZ, 0x1 ;  /* 0x00000001ff0c7424 */ /* 0x000fe200078e00ff */
[----:B------:R-:W-:Y:S01]  /*18b0*/  UMOV UR13, 0x400 ;  /* 0x00000400000d7882 */ /* 0x000fe20000000000 */
[----:B------:R-:W-:Y:S01]  /*18c0*/  USHF.L.U32 UR44, UR22, 0x7, URZ ;  /* 0x00000007162c7899 */ /* 0x000fe200080006ff */
[----:B------:R-:W-:Y:S01]  /*18d0*/  ISETP.NE.AND P2, PT, R3, RZ, P3 ;  /* 0x000000ff0300720c */ /* 0x000fe20001f45270 */
[----:B------:R-:W-:Y:S01]  /*18e0*/  UISETP.NE.AND UP1, UPT, UR20, URZ, UPT ;  /* 0x000000ff1400728c */ /* 0x000fe2000bf25270 */
[----:B------:R-:W-:Y:S02]  /*18f0*/  PLOP3.LUT P1, PT, P1, PT, PT, 0x8, 0x80 ;  /* 0x000000000080781c */ /* 0x000fe40000f2e170 */
[----:B------:R-:W-:Y:S01]  /*1900*/  CS2R R10, SRZ ;  /* 0x00000000000a7805 */ /* 0x000fe2000001ff00 */
[----:B------:R-:W-:Y:S01]  /*1910*/  IMAD.MOV.U32 R9, RZ, RZ, RZ ;  /* 0x000000ffff097224 */ /* 0x000fe200078e00ff */
[----:B------:R-:W4:Y:S01]  /*1920*/  LDCU UR40, c[0x0][0x370] ;  /* 0x00006e00ff2877ac */ /* 0x000f220008000800 */
[----:B------:R-:W-:Y:S01]  /*1930*/  IMAD.MOV.U32 R8, RZ, RZ, 0x1 ;  /* 0x00000001ff087424 */ /* 0x000fe200078e00ff */
[----:B------:R-:W1:Y:S01]  /*1940*/  LDCU.64 UR28, c[0x0][0x348] ;  /* 0x00006900ff1c77ac */ /* 0x000e620008000a00 */
[----:B--2---:R-:W-:-:S02]  /*1950*/  UIADD3 UR5, UPT, UPT, UR6, 0x3f, URZ ;  /* 0x0000003f06057890 */ /* 0x004fc4000fffe0ff */
[----:B------:R-:W-:Y:S02]  /*1960*/  UIADD3 UR47, UPT, UPT, UR6, 0x7e, URZ ;  /* 0x0000007e062f7890 */ /* 0x000fe4000fffe0ff */
[----:B------:R-:W-:Y:S02]  /*1970*/  USHF.R.S32.HI UR4, URZ, 0x1f, UR5 ;  /* 0x0000001fff047899 */ /* 0x000fe40008011405 */
[----:B---3--:R-:W-:Y:S02]  /*1980*/  USHF.L.U32 UR24, UR8, 0xc, URZ ;  /* 0x0000000c08187899 */ /* 0x008fe400080006ff */
[----:B------:R-:W-:Y:S02]  /*1990*/  ULEA.HI UR4, UR4, UR5, URZ, 0x6 ;  /* 0x0000000504047291 */ /* 0x000fe4000f8f30ff */
[----:B------:R-:W-:Y:S02]  /*19a0*/  UIADD3 UR5, UPT, UPT, UR6, -0x1, URZ ;  /* 0xffffffff06057890 */ /* 0x000fe4000fffe0ff */
[----:B------:R-:W-:-:S02]  /*19b0*/  USHF.R.S32.HI UR42, URZ, 0x6, UR4 ;  /* 0x00000006ff2a7899 */ /* 0x000fc40008011404 */
[----:B------:R-:W-:Y:S02]  /*19c0*/  UISETP.GE.U32.AND UP2, UPT, UR5, -0x7f, UPT ;  /* 0xffffff810500788c */ /* 0x000fe4000bf46070 */
[----:B------:R-:W-:Y:S02]  /*19d0*/  UISETP.LT.U32.AND UP0, UPT, UR42, 0x8, UPT ;  /* 0x000000082a00788c */ /* 0x000fe4000bf01070 */
[----:B------:R-:W-:Y:S02]  /*19e0*/  USHF.L.U32 UR7, UR8, 0x5, URZ ;  /* 0x0000000508077899 */ /* 0x000fe400080006ff */
[----:B------:R-:W-:Y:S02]  /*19f0*/  USEL UR41, UR42, 0x8, UP0 ;  /* 0x000000082a297887 */ /* 0x000fe40008000000 */
[----:B------:R-:W-:Y:S02]  /*1a00*/  ULOP3.LUT UR24, UR24, 0x2000, URZ, 0xc0, !UPT ;  /* 0x0000200018187892 */ /* 0x000fe4000f8ec0ff */
[----:B------:R-:W-:-:S02]  /*1a10*/  UIADD3 UR4, UPT, UPT, UR41, -0x1, URZ ;  /* 0xffffffff29047890 */ /* 0x000fc4000fffe0ff */
[----:B------:R-:W-:Y:S02]  /*1a20*/  ULEA UR13, UR8, UR13, 0x18 ;  /* 0x0000000d080d7291 */ /* 0x000fe4000f8ec0ff */
[----:B------:R-:W-:Y:S02]  /*1a30*/  ULOP3.LUT UR5, UR7, 0x40, URZ, 0xc0, !UPT ;  /* 0x0000004007057892 */ /* 0x000fe4000f8ec0ff */
[----:B------:R-:W-:Y:S02]  /*1a40*/  @UP2 UIADD3 UR4, UPT, UPT, UR41, URZ, URZ ;  /* 0x000000ff29042290 */ /* 0x000fe4000fffe0ff */
[----:B------:R-:W-:Y:S01]  /*1a50*/  USHF.L.U32 UR48, UR22, 0x6, URZ ;  /* 0x0000000616307899 */ /* 0x000fe200080006ff */
[----:B------:R-:W2:Y:S01]  /*1a60*/  LDCU UR39, c[0x0][0x374] ;  /* 0x00006e80ff2777ac */ /* 0x000ea20008000800 */
[----:B------:R-:W-:Y:S02]  /*1a70*/  USEL UR21, UR56, 0x2, UP1 ;  /* 0x0000000238157887 */ /* 0x000fe40008800000 */
[----:B------:R-:W-:-:S02]  /*1a80*/  UIADD3 UR24, UPT, UPT, UR13, 0x18400, UR24 ;  /* 0x000184000d187890 */ /* 0x000fc4000fffe018 */
[----:B------:R-:W-:Y:S02]  /*1a90*/  ULOP3.LUT UR44, UR5, 0x80, UR44, 0xf8, !UPT ;  /* 0x00000080052c7892 */ /* 0x000fe4000f8ef82c */
[----:B------:R-:W-:Y:S02]  /*1aa0*/  UIADD3 UR46, UPT, UPT, UR42, -UR41, URZ ;  /* 0x800000292a2e7290 */ /* 0x000fe4000fffe0ff */
[----:B------:R-:W-:Y:S02]  /*1ab0*/  UIADD3 UR27, UPT, UPT, UR4, 0x1, URZ ;  /* 0x00000001041b7890 */ /* 0x000fe4000fffe0ff */
[----:B------:R-:W-:Y:S01]  /*1ac0*/  UIADD3 UR43, UPT, UPT, -UR4, URZ, URZ ;  /* 0x000000ff042b7290 */ /* 0x000fe2000fffe1ff */
[----:B-1--4-:R-:W-:-:S11]  /*1ad0*/  UMOV UR6, URZ ;  /* 0x000000ff00067c82 */ /* 0x012fd60008000000 */
.L_x_42:
[----:B-1----:R-:W1:Y:S02]  /*1ae0*/  S2UR UR4, SR_CgaCtaId ;  /* 0x00000000000479c3 */ /* 0x002e640000008800 */
[----:B-1----:R-:W-:-:S09]  /*1af0*/  UISETP.NE.AND UP0, UPT, UR4, URZ, UPT ;  /* 0x000000ff0400728c */ /* 0x002fd2000bf05270 */
[----:B------:R-:W-:Y:S05]  /*1b00*/  BRA.U UP0, `(.L_x_23) ;  /* 0x0000000100287547 */ /* 0x000fea000b800000 */
[----:B------:R-:W-:Y:S02]  /*1b10*/  LEA R0, R9, UR13, 0x3 ;  /* 0x0000000d09007c11 */ /* 0x000fe4000f8e18ff */
[----:B------:R-:W-:-:S04]  /*1b20*/  SHF.L.U32 R3, R8, 0x1f, RZ ;  /* 0x0000001f08037819 */ /* 0x000fc800000006ff */
[----:B------:R-:W1:Y:S02]  /*1b30*/  SYNCS.PHASECHK.TRANS64.TRYWAIT P0, [R0+URZ+0x140], R3 ;  /* 0x00014003000075a7 */ /* 0x000e6400080011ff */
[----:B-1----:R-:W-:Y:S05]  /*1b40*/  @!P0 BRA `(.L_x_24) ;  /* 0x0000008400808947 */ /* 0x002fea0003800000 */
.L_x_153:
[----:B------:R3:W-:Y:S01]  /*1b50*/  SYNCS.ARRIVE.TRANS64.A1T0 RZ, [R0+URZ+0x130], RZ ;  /* 0x000130ff00ff79a7 */ /* 0x0007e200081000ff */
[----:B------:R-:W-:-:S05]  /*1b60*/  VIADD R9, R9, 0x1 ;  /* 0x0000000109097836 */ /* 0x000fca0000000000 */
[----:B------:R-:W-:-:S04]  /*1b70*/  ISETP.NE.AND P0, PT, R9, 0x2, PT ;  /* 0x000000020900780c */ /* 0x000fc80003f05270 */
[----:B-1----:R-:W-:Y:S02]  /*1b80*/  SEL R3, RZ, 0x1, P0 ;  /* 0x00000001ff037807 */ /* 0x002fe40000000000 */
[----:B------:R-:W-:Y:S02]  /*1b90*/  SEL R9, R9, RZ, P0 ;  /* 0x000000ff09097207 */ /* 0x000fe40000000000 */
[----:B------:R-:W-:-:S07]  /*1ba0*/  LOP3.LUT R8, R8, R3, RZ, 0x3c, !PT ;  /* 0x0000000308087212 */ /* 0x000fce00078e3cff */
.L_x_23:
[----:B------:R-:W-:Y:S01]  /*1bb0*/  ULEA UR4, UR6, UR13, 0x3 ;  /* 0x0000000d06047291 */ /* 0x000fe2000f8e18ff */
[----:B---3--:R-:W-:Y:S01]  /*1bc0*/  SHF.L.U32 R0, R12, 0x1f, RZ ;  /* 0x0000001f0c007819 */ /* 0x008fe200000006ff */
[----:B------:R-:W-:Y:S02]  /*1bd0*/  UISETP.GE.U32.AND UP0, UPT, UR47, 0x7f, UPT ;  /* 0x0000007f2f00788c */ /* 0x000fe4000bf06070 */
[----:B------:R-:W-:Y:S01]  /*1be0*/  ULEA UR19, UR30, UR44, 0x8 ;  /* 0x0000002c1e137291 */ /* 0x000fe2000f8e40ff */
[----:B------:R-:W-:-:S04]  /*1bf0*/  UMOV UR7, URZ ;  /* 0x000000ff00077c82 */ /* 0x000fc80008000000 */
[----:B------:R1:W3:Y:S01]  /*1c00*/  SYNCS.PHASECHK.TRANS64.TRYWAIT P0, [UR4+0x40], R0 ;  /* 0x00004000ff0075a7 */ /* 0x0002e20008001104 */
[----:B------:R-:W-:-:S04]  /*1c10*/  ULEA.HI UR4, UR26, UR26, URZ, 0x1 ;  /* 0x0000001a1a047291 */ /* 0x000fc8000f8f08ff */
[----:B------:R-:W-:-:S04]  /*1c20*/  USHF.L.U32 UR4, UR4, 0x6, URZ ;  /* 0x0000000604047899 */ /* 0x000fc800080006ff */
[----:B------:R-:W-:-:S04]  /*1c30*/  ULOP3.LUT UR35, UR4, 0xffffff80, URZ, 0xc0, !UPT ;  /* 0xffffff8004237892 */ /* 0x000fc8000f8ec0ff */
[----:B------:R-:W-:Y:S01]  /*1c40*/  ULOP3.LUT UR35, UR35, 0x40, UR48, 0xf8, !UPT ;  /* 0x0000004023237892 */ /* 0x000fe2000f8ef830 */
[----:B------:R-:W-:Y:S11]  /*1c50*/  BRA.U !UP0, `(.L_x_25) ;  /* 0x0000000108c07547 */ /* 0x000ff6000b800000 */
[----:B------:R-:W-:Y:S01]  /*1c60*/  UMOV UR12, UR43 ;  /* 0x0000002b000c7c82 */ /* 0x000fe20008000000 */
[----:B------:R-:W-:Y:S01]  /*1c70*/  UMOV UR4, UR6 ;  /* 0x0000000600047c82 */ /* 0x000fe20008000000 */
[----:B------:R-:W-:-:S05]  /*1c80*/  UMOV UR34, URZ ;  /* 0x000000ff00227c82 */ /* 0x000fca0008000000 */
.L_x_31:
[----:B------:R-:W-:Y:S01]  /*1c90*/  ULEA UR33, UR4, UR13, 0x3 ;  /* 0x0000000d04217291 */ /* 0x000fe2000f8e18ff */
[----:B------:R-:W-:Y:S01]  /*1ca0*/  @P3 MOV R2, 0xc000 ;  /* 0x0000c00000023802 */ /* 0x000fe20000000f00 */
[----:B-1-34-:R-:W-:Y:S10]  /*1cb0*/  @P0 BRA `(.L_x_26) ;  /* 0x00000000000c0947 */ /* 0x01aff40003800000 */
[----:B------:R-:W-:-:S04]  /*1cc0*/  SHF.L.U32 R3, R12, 0x1f, RZ ;  /* 0x0000001f0c037819 */ /* 0x000fc800000006ff */
[----:B------:R-:W3:Y:S02]  /*1cd0*/  SYNCS.PHASECHK.TRANS64.TRYWAIT P0, [UR33+0x40], R3 ;  /* 0x00004003ff0075a7 */ /* 0x000ee40008001121 */
[----:B---3--:R-:W-:Y:S05]  /*1ce0*/  @!P0 BRA `(.L_x_27) ;  /* 0x00000084002c8947 */ /* 0x008fea0003800000 */
.L_x_26:
[----:B------:R3:W-:Y:S01]  /*1cf0*/  @P3 SYNCS.ARRIVE.TRANS64 RZ, [UR33], R2 ;  /* 0x00000002ffff39a7 */ /* 0x0007e20008000021 */
[----:B------:R-:W-:Y:S02]  /*1d00*/  ULOP3.LUT UR5, UR21, 0x2, URZ, 0xfc, !UPT ;  /* 0x0000000215057892 */ /* 0x000fe4000f8efcff */
[----:B------:R-:W-:Y:S02]  /*1d10*/  UIADD3 UR12, UPT, UPT, UR12, 0x1, URZ ;  /* 0x000000010c0c7890 */ /* 0x000fe4000fffe0ff */
[----:B------:R-:W-:Y:S02]  /*1d20*/  UISETP.NE.AND UP0, UPT, UR5, 0x2, UPT ;  /* 0x000000020500788c */ /* 0x000fe4000bf05270 */
[----:B------:R-:W-:-:S07]  /*1d30*/  UISETP.NE.AND UP2, UPT, UR12, 0x1, UPT ;  /* 0x000000010c00788c */ /* 0x000fce000bf45270 */
[----:B------:R-:W-:Y:S05]  /*1d40*/  BRA.U UP0, `(.L_x_28) ;  /* 0x0000000100047547 */ /* 0x000fea000b800000 */
[----:B--2---:R-:W-:Y:S05]  /*1d50*/  BPT.TRAP 0x1 ;  /* 0x000000040000795c */ /* 0x004fea0000300000 */
.L_x_28:
[----:B------:R-:W-:Y:S04]  /*1d60*/  BSSY.RECONVERGENT B0, `(.L_x_29) ;  /* 0x0000003000007945 */ /* 0x000fe80003800200 */
[----:B------:R-:W-:Y:S05]  /*1d70*/  @!P2 BRA `(.L_x_30) ;  /* 0x000000000004a947 */ /* 0x000fea0003800000 */
[----:B--2---:R-:W-:Y:S05]  /*1d80*/  BPT.TRAP 0x1 ;  /* 0x000000040000795c */ /* 0x004fea0000300000 */
.L_x_30:
[----:B--2---:R-:W-:Y:S05]  /*1d90*/  BSYNC.RECONVERGENT B0 ;  /* 0x0000000000007941 */ /* 0x004fea0003800200 */
.L_x_29:
[----:B------:R-:W-:Y:S02]  /*1da0*/  UIADD3 UR5, UPT, UPT, UR4, 0x1, URZ ;  /* 0x0000000104057890 */ /* 0x000fe4000fffe0ff */
[----:B------:R-:W-:Y:S02]  /*1db0*/  ULEA UR32, UR4, UR13, 0xd ;  /* 0x0000000d04207291 */ /* 0x000fe4000f8e68ff */
[----:B------:R-:W-:Y:S02]  /*1dc0*/  UISETP.NE.AND UP0, UPT, UR5, 0x8, UPT ;  /* 0x000000080500788c */ /* 0x000fe4000bf05270 */
[----:B------:R-:W-:Y:S02]  /*1dd0*/  UIADD3 UR10, UP1, UPT, UR28, 0x80, URZ ;  /* 0x000000801c0a7890 */ /* 0x000fe4000ff3e0ff */
[----:B------:R-:W-:Y:S02]  /*1de0*/  USEL UR7, URZ, 0x1, UP0 ;  /* 0x00000001ff077887 */ /* 0x000fe40008000000 */
[----:B------:R-:W-:-:S02]  /*1df0*/  USEL UR6, UR5, URZ, UP0 ;  /* 0x000000ff05067287 */ /* 0x000fc40008000000 */
[----:B------:R-:W-:Y:S02]  /*1e00*/  UIADD3 UR8, UP0, UPT, UR28, 0x180, URZ ;  /* 0x000001801c087890 */ /* 0x000fe4000ff1e0ff */
[----:B------:R-:W-:Y:S01]  /*1e10*/  ULEA UR5, UR6, UR13, 0x3 ;  /* 0x0000000d06057291 */ /* 0x000fe2000f8e18ff */
[----:B------:R-:W-:Y:S01]  /*1e20*/  LOP3.LUT R12, R12, UR7, RZ, 0x3c, !PT ;  /* 0x000000070c0c7c12 */ /* 0x000fe2000f8e3cff */
[----:B------:R-:W-:Y:S02]  /*1e30*/  ULOP3.LUT UR33, UR33, 0xfefffff8, URZ, 0xc0, !UPT ;  /* 0xfefffff821217892 */ /* 0x000fe4000f8ec0ff */
[----:B------:R-:W-:Y:S01]  /*1e40*/  ULEA UR16, UR4, UR24, 0xe ;  /* 0x0000001804107291 */ /* 0x000fe2000f8e70ff */
[----:B-1----:R-:W-:Y:S01]  /*1e50*/  SHF.L.U32 R0, R12, 0x1f, RZ ;  /* 0x0000001f0c007819 */ /* 0x002fe200000006ff */
[----:B------:R-:W-:Y:S02]  /*1e60*/  UIADD3.X UR11, UPT, UPT, URZ, UR29, URZ, UP1, !UPT ;  /* 0x0000001dff0b7290 */ /* 0x000fe40008ffe4ff */
[----:B------:R-:W-:Y:S01]  /*1e70*/  UIADD3 UR32, UPT, UPT, UR32, 0x8400, URZ ;  /* 0x0000840020207890 */ /* 0x000fe2000fffe0ff */
[----:B------:R4:W1:Y:S01]  /*1e80*/  SYNCS.PHASECHK.TRANS64.TRYWAIT P0, [UR5+0x40], R0 ;  /* 0x00004000ff0075a7 */ /* 0x0008620008001105 */
[----:B------:R-:W-:-:S02]  /*1e90*/  UIADD3.X UR9, UPT, UPT, URZ, UR29, URZ, UP0, !UPT ;  /* 0x0000001dff097290 */ /* 0x000fc400087fe4ff */
[----:B------:R-:W-:Y:S01]  /*1ea0*/  UPRMT UR4, URZ, 0x5410, UR25 ;  /* 0x00005410ff047896 */ /* 0x000fe20008000019 */
[----:B------:R-:W-:Y:S01]  /*1eb0*/  UMOV UR14, 0x0 ;  /* 0x00000000000e7882 */ /* 0x000fe20000000000 */
[----:B------:R-:W-:Y:S01]  /*1ec0*/  UMOV UR15, 0x10000000 ;  /* 0x10000000000f7882 */ /* 0x000fe20000000000 */
[----:B------:R-:W-:Y:S01]  /*1ed0*/  UMOV UR18, UR34 ;  /* 0x0000002200127c82 */ /* 0x000fe20008000000 */
[----:B------:R-:W-:Y:S01]  /*1ee0*/  UMOV UR20, UR36 ;  /* 0x0000002400147c82 */ /* 0x000fe20008000000 */
[----:B------:R-:W-:Y:S01]  /*1ef0*/  UMOV UR17, UR33 ;  /* 0x0000002100117c82 */ /* 0x000fe20008000000 */
[----:B------:R2:W-:Y:S01]  /*1f00*/  UTMALDG.3D.2CTA [UR32], [UR10], desc[UR14] ;  /* 0x00000e200a0075b4 */ /* 0x0005e20008211000 */
[----:B------:R-:W-:Y:S02]  /*1f10*/  UMOV UR7, UR27 ;  /* 0x0000001b00077c82 */ /* 0x000fe40008000000 */
[----:B------:R3:W-:Y:S01]  /*1f20*/  UTMALDG.3D.MULTICAST.2CTA [UR16], [UR8], UR4, desc[UR14] ;  /* 0x00000e10080073b4 */ /* 0x0007e20008211804 */
[----:B--2---:R-:W-:Y:S01]  /*1f30*/  UIADD3 UR34, UPT, UPT, UR34, 0x40, URZ ;  /* 0x0000004022227890 */ /* 0x004fe2000fffe0ff */
[----:B---3--:R-:W-:Y:S01]  /*1f40*/  UMOV UR4, UR6 ;  /* 0x0000000600047c82 */ /* 0x008fe20008000000 */
[----:B------:R-:W-:Y:S10]  /*1f50*/  BRA.U UP2, `(.L_x_31) ;  /* 0xfffffffd024c7547 */ /* 0x000ff4000b83ffff */
.L_x_25:
[----:B------:R-:W-:Y:S01]  /*1f60*/  ULEA UR4, UR6, UR13, 0x3 ;  /* 0x0000000d06047291 */ /* 0x000fe2000f8e18ff */
[----:B-1--4-:R-:W-:Y:S01]  /*1f70*/  SHF.L.U32 R0, R12, 0x1f, RZ ;  /* 0x0000001f0c007819 */ /* 0x012fe200000006ff */
[----:B------:R-:W-:Y:S01]  /*1f80*/  @!P1 SYNCS.ARRIVE.TRANS64.A1T0 RZ, [UR13+0xc8], RZ ;  /* 0x0000c8ffffff99a7 */ /* 0x000fe2000810000d */
[----:B------:R-:W-:-:S06]  /*1f90*/  UISETP.GT.AND UP0, UPT, UR42, UR41, UPT ;  /* 0x000000292a00728c */ /* 0x000fcc000bf04270 */
[----:B---3--:R1:W3:Y:S03]  /*1fa0*/  SYNCS.PHASECHK.TRANS64.TRYWAIT P0, [UR4+0x40], R0 ;  /* 0x00004000ff0075a7 */ /* 0x0082e60008001104 */
[----:B------:R-:W-:Y:S05]  /*1fb0*/  BRA.U !UP0, `(.L_x_32) ;  /* 0x0000000108c07547 */ /* 0x000fea000b800000 */
[----:B------:R-:W-:Y:S01]  /*1fc0*/  UIADD3 UR26, UPT, UPT, UR46, UR7, URZ ;  /* 0x000000072e1a7290 */ /* 0x000fe2000fffe0ff */
[----:B------:R-:W-:-:S11]  /*1fd0*/  UMOV UR4, UR6 ;  /* 0x0000000600047c82 */ /* 0x000fd60008000000 */
.L_x_38:
[----:B------:R-:W-:Y:S01]  /*1fe0*/  ULEA UR9, UR4, UR13, 0x3 ;  /* 0x0000000d04097291 */ /* 0x000fe2000f8e18ff */
[----:B---3--:R-:W-:Y:S01]  /*1ff0*/  @P3 MOV R2, 0xc000 ;  /* 0x0000c00000023802 */ /* 0x008fe20000000f00 */
[----:B-1-34-:R-:W-:Y:S10]  /*2000*/  @P0 BRA `(.L_x_33) ;  /* 0x00000000000c0947 */ /* 0x01aff40003800000 */
[----:B------:R-:W-:-:S04]  /*2010*/  SHF.L.U32 R3, R12, 0x1f, RZ ;  /* 0x0000001f0c037819 */ /* 0x000fc800000006ff */
[----:B------:R-:W3:Y:S02]  /*2020*/  SYNCS.PHASECHK.TRANS64.TRYWAIT P0, [UR9+0x40], R3 ;  /* 0x00004003ff0075a7 */ /* 0x000ee40008001109 */
[----:B---3--:R-:W-:Y:S05]  /*2030*/  @!P0 BRA `(.L_x_34) ;  /* 0x0000008000708947 */ /* 0x008fea0003800000 */
.L_x_33:
[----:B------:R3:W-:Y:S01]  /*2040*/  @P3 SYNCS.ARRIVE.TRANS64 RZ, [UR9], R2 ;  /* 0x00000002ffff39a7 */ /* 0x0007e20008000009 */
[----:B------:R-:W-:-:S04]  /*2050*/  ULOP3.LUT UR5, UR21, 0x2, URZ, 0xfc, !UPT ;  /* 0x0000000215057892 */ /* 0x000fc8000f8efcff */
[----:B------:R-:W-:-:S09]  /*2060*/  UISETP.NE.AND UP0, UPT, UR5, 0x2, UPT ;  /* 0x000000020500788c */ /* 0x000fd2000bf05270 */
[----:B------:R-:W-:Y:S05]  /*2070*/  BRA.U UP0, `(.L_x_35) ;  /* 0x0000000100047547 */ /* 0x000fea000b800000 */
[----:B--2---:R-:W-:Y:S05]  /*2080*/  BPT.TRAP 0x1 ;  /* 0x000000040000795c */ /* 0x004fea0000300000 */
.L_x_35:
[----:B------:R-:W-:Y:S04]  /*2090*/  BSSY.RECONVERGENT B0, `(.L_x_36) ;  /* 0x0000003000007945 */ /* 0x000fe80003800200 */
[----:B------:R-:W-:Y:S05]  /*20a0*/  @!P2 BRA `(.L_x_37) ;  /* 0x000000000004a947 */ /* 0x000fea0003800000 */
[----:B--2---:R-:W-:Y:S05]  /*20b0*/  BPT.TRAP 0x1 ;  /* 0x000000040000795c */ /* 0x004fea0000300000 */
.L_x_37:
[----:B--2---:R-:W-:Y:S05]  /*20c0*/  BSYNC.RECONVERGENT B0 ;  /* 0x0000000000007941 */ /* 0x004fea0003800200 */
.L_x_36:
[----:B------:R-:W-:Y:S02]  /*20d0*/  UIADD3 UR5, UPT, UPT, UR4, 0x1, URZ ;  /* 0x0000000104057890 */ /* 0x000fe4000fffe0ff */
[----:B------:R-:W-:Y:S02]  /*20e0*/  USHF.L.U32 UR10, UR7, 0x6, URZ ;  /* 0x00000006070a7899 */ /* 0x000fe400080006ff */
[----:B------:R-:W-:Y:S02]  /*20f0*/  UISETP.NE.AND UP0, UPT, UR5, 0x8, UPT ;  /* 0x000000080500788c */ /* 0x000fe4000bf05270 */
[----:B------:R-:W-:Y:S02]  /*2100*/  UIADD3 UR7, UPT, UPT, UR7, 0x1, URZ ;  /* 0x0000000107077890 */ /* 0x000fe4000fffe0ff */
[----:B------:R-:W-:Y:S02]  /*2110*/  USEL UR8, URZ, 0x1, UP0 ;  /* 0x00000001ff087887 */ /* 0x000fe40008000000 */
[----:B------:R-:W-:-:S02]  /*2120*/  USEL UR6, UR5, URZ, UP0 ;  /* 0x000000ff05067287 */ /* 0x000fc40008000000 */
[----:B------:R-:W-:Y:S02]  /*2130*/  UIADD3 UR22, UP0, UPT, UR28, 0x180, URZ ;  /* 0x000001801c167890 */ /* 0x000fe4000ff1e0ff */
[----:B------:R-:W-:Y:S01]  /*2140*/  LOP3.LUT R12, R12, UR8, RZ, 0x3c, !PT ;  /* 0x000000080c0c7c12 */ /* 0x000fe2000f8e3cff */
[----:B------:R-:W-:Y:S02]  /*2150*/  ULEA UR8, UR4, UR13, 0xd ;  /* 0x0000000d04087291 */ /* 0x000fe4000f8e68ff */
[----:B------:R-:W-:Y:S01]  /*2160*/  UIADD3 UR14, UP1, UPT, UR28, 0x80, URZ ;  /* 0x000000801c0e7890 */ /* 0x000fe2000ff3e0ff */
[----:B-1----:R-:W-:Y:S01]  /*2170*/  SHF.L.U32 R0, R12, 0x1f, RZ ;  /* 0x0000001f0c007819 */ /* 0x002fe200000006ff */
[----:B------:R-:W-:Y:S02]  /*2180*/  UIADD3.X UR23, UPT, UPT, URZ, UR29, URZ, UP0, !UPT ;  /* 0x0000001dff177290 */ /* 0x000fe400087fe4ff */
[----:B------:R-:W-:Y:S02]  /*2190*/  UISETP.NE.AND UP0, UPT, UR7, UR26, UPT ;  /* 0x0000001a0700728c */ /* 0x000fe4000bf05270 */
[----:B------:R-:W-:-:S02]  /*21a0*/  ULEA UR5, UR6, UR13, 0x3 ;  /* 0x0000000d06057291 */ /* 0x000fc4000f8e18ff */
[----:B------:R-:W-:Y:S02]  /*21b0*/  ULOP3.LUT UR9, UR9, 0xfefffff8, URZ, 0xc0, !UPT ;  /* 0xfefffff809097892 */ /* 0x000fe4000f8ec0ff */
[----:B------:R-:W-:Y:S02]  /*21c0*/  ULEA UR16, UR4, UR24, 0xe ;  /* 0x0000001804107291 */ /* 0x000fe4000f8e70ff */
[----:B------:R-:W-:Y:S02]  /*21d0*/  UIADD3 UR8, UPT, UPT, UR8, 0x8400, URZ ;  /* 0x0000840008087890 */ /* 0x000fe4000fffe0ff */
[----:B------:R-:W-:Y:S01]  /*21e0*/  UIADD3.X UR15, UPT, UPT, URZ, UR29, URZ, UP1, !UPT ;  /* 0x0000001dff0f7290 */ /* 0x000fe20008ffe4ff */
[----:B------:R4:W1:Y:S01]  /*21f0*/  SYNCS.PHASECHK.TRANS64.TRYWAIT P0, [UR5+0x40], R0 ;  /* 0x00004000ff0075a7 */ /* 0x0008620008001105 */
[----:B------:R-:W-:Y:S01]  /*2200*/  UPRMT UR4, URZ, 0x5410, UR25 ;  /* 0x00005410ff047896 */ /* 0x000fe20008000019 */
[----:B------:R-:W-:Y:S01]  /*2210*/  UMOV UR30, 0x0 ;  /* 0x00000000001e7882 */ /* 0x000fe20000000000 */
[----:B------:R-:W-:Y:S01]  /*2220*/  UMOV UR31, 0x10000000 ;  /* 0x10000000001f7882 */ /* 0x000fe20000000000 */
[----:B------:R-:W-:Y:S01]  /*2230*/  UMOV UR11, UR35 ;  /* 0x00000023000b7c82 */ /* 0x000fe20008000000 */
[----:B------:R-:W-:Y:S01]  /*2240*/  UMOV UR12, UR36 ;  /* 0x00000024000c7c82 */ /* 0x000fe20008000000 */
[----:B------:R-:W-:Y:S01]  /*2250*/  UMOV UR20, UR36 ;  /* 0x0000002400147c82 */ /* 0x000fe20008000000 */
[----:B------:R-:W-:Y:S01]  /*2260*/  UMOV UR17, UR9 ;  /* 0x0000000900117c82 */ /* 0x000fe20008000000 */
[----:B------:R-:W-:Y:S01]  /*2270*/  UMOV UR18, UR10 ;  /* 0x0000000a00127c82 */ /* 0x000fe20008000000 */
[----:B------:R-:W-:Y:S01]  /*2280*/  UTMALDG.3D.2CTA [UR8], [UR14], desc[UR30] ;  /* 0x00001e080e0075b4 */ /* 0x000fe20008211000 */
[----:B------:R2:W-:Y:S02]  /*2290*/  UTMALDG.3D.MULTICAST.2CTA [UR16], [UR22], UR4, desc[UR30] ;  /* 0x00001e10160073b4 */ /* 0x0005e40008211804 */
[----:B--2---:R-:W-:Y:S01]  /*22a0*/  UMOV UR4, UR6 ;  /* 0x0000000600047c82 */ /* 0x004fe20008000000 */
[----:B------:R-:W-:Y:S05]  /*22b0*/  BRA.U UP0, `(.L_x_38) ;  /* 0xfffffffd00487547 */ /* 0x000fea000b83ffff */
.L_x_32:
[C---:B------:R-:W-:Y:S01]  /*22c0*/  LEA R3, R11.reuse, UR13, 0x3 ;  /* 0x0000000d0b037c11 */ /* 0x040fe2000f8e18ff */
[----:B------:R-:W-:Y:S01]  /*22d0*/  NOP ;  /* 0x0000000000007918 */ /* 0x000fe20000000000 */
[----:B-1--4-:R-:W-:Y:S02]  /*22e0*/  SHF.L.U32 R0, R10, 0x1f, RZ ;  /* 0x0000001f0a007819 */ /* 0x012fe400000006ff */
[----:B------:R-:W-:Y:S02]  /*22f0*/  LEA R5, R11, UR13, 0x4 ;  /* 0x0000000d0b057c11 */ /* 0x000fe4000f8e20ff */
[----:B---3--:R-:W1:Y:S02]  /*2300*/  SYNCS.PHASECHK.TRANS64.TRYWAIT P0, [R3+URZ+0xd0], R0 ;  /* 0x0000d000030075a7 */ /* 0x008e6400080011ff */
[----:B-1----:R-:W-:Y:S05]  /*2310*/  @!P0 BRA `(.L_x_39) ;  /* 0x0000007c00d08947 */ /* 0x002fea0003800000 */
.L_x_156:
[----:B------:R-:W3:Y:S01]  /*2320*/  LDS.128 R4, [R5+0x160] ;  /* 0x0001600005047984 */ /* 0x000ee20000000c00 */
[----:B------:R-:W-:Y:S01]  /*2330*/  UISETP.GE.AND UP0, UPT, UR45, 0x1, UPT ;  /* 0x000000012d00788c */ /* 0x000fe2000bf06270 */
[----:B------:R-:W-:Y:S01]  /*2340*/  @!PT LDS RZ, [RZ] ;  /* 0x00000000fffff984 */ /* 0x000fe20000000800 */
[----:B------:R-:W-:Y:S01]  /*2350*/  @!PT LDS RZ, [RZ] ;  /* 0x00000000fffff984 */ /* 0x000fe20000000800 */
[----:B------:R-:W-:Y:S01]  /*2360*/  @!PT LDS RZ, [RZ] ;  /* 0x00000000fffff984 */ /* 0x000fe20000000800 */
[----:B------:R-:W-:Y:S01]  /*2370*/  @!PT LDS RZ, [RZ] ;  /* 0x00000000fffff984 */ /* 0x000fe20000000800 */
[----:B------:R4:W-:Y:S06]  /*2380*/  MEMBAR.ALL.CTA ;  /* 0x0000000000007992 */ /* 0x0009ec0000008000 */
[----:B----4-:R-:W4:Y:S01]  /*2390*/  FENCE.VIEW.ASYNC.S ;  /* 0x00000000000073c6 */ /* 0x010f220000000000 */
[----:B---3--:R-:W-:-:S13]  /*23a0*/  LOP3.LUT P0, RZ, R6, 0x1, RZ, 0xc0, !PT ;  /* 0x0000000106ff7812 */ /* 0x008fda000780c0ff */
[----:B----4-:R-:W-:Y:S01]  /*23b0*/  VOTEU.ANY UP1, P0 ;  /* 0x0000000000ff7886 */ /* 0x010fe20000020100 */
[----:B------:R-:W-:-:S13]  /*23c0*/  PLOP3.LUT P0, PT, PT, PT, UP1, 0x80, 0x8 ;  /* 0x000000000008781c */ /* 0x000fda0003f0f018 */
[----:B-1----:R-:W-:Y:S02]  /*23d0*/  @P0 LOP3.LUT R0, R5, 0xffff, RZ, 0xc0, !PT ;  /* 0x0000ffff05000812 */ /* 0x002fe400078ec0ff */
[----:B------:R-:W-:Y:S02]  /*23e0*/  @P0 MOV R2, R4 ;  /* 0x0000000400020202 */ /* 0x000fe40000000f00 */
[----:B------:R-:W-:Y:S01]  /*23f0*/  @P0 R2UR UR5, R0 ;  /* 0x00000000000502ca */ /* 0x000fe200000e0000 */
[----:B------:R-:W-:Y:S01]  /*2400*/  VIADD R0, R3, 0xe0 ;  /* 0x000000e003007836 */ /* 0x000fe20000000000 */
[----:B------:R-:W-:Y:S02]  /*2410*/  @P0 SHF.R.U32.HI R4, RZ, 0x10, R5 ;  /* 0x00000010ff040819 */ /* 0x000fe40000011605 */
[----:B------:R-:W-:Y:S02]  /*2420*/  @P0 R2UR UR7, R2 ;  /* 0x00000000020702ca */ /* 0x000fe400000e0000 */
[----:B------:R-:W-:-:S02]  /*2430*/  PRMT R0, RZ, 0x654, R0 ;  /* 0x00000654ff007816 */ /* 0x000fc40000000000 */
[----:B------:R-:W-:Y:S02]  /*2440*/  @P0 R2UR UR4, R4 ;  /* 0x00000000040402ca */ /* 0x000fe400000e0000 */
[----:B------:R1:W-:Y:S03]  /*2450*/  SYNCS.ARRIVE.TRANS64.RED.A1T0 RZ, [R0+URZ], RZ ;  /* 0x000000ff00ff79a7 */ /* 0x0003e600081004ff */
[----:B------:R-:W-:-:S04]  /*2460*/  @UP1 UMOV UR37, UR5 ;  /* 0x0000000500251c82 */ /* 0x000fc80008000000 */
[----:B------:R-:W-:-:S04]  /*2470*/  @UP1 UMOV UR38, UR7 ;  /* 0x0000000700261c82 */ /* 0x000fc80008000000 */
[----:B------:R-:W-:Y:S01]  /*2480*/  @UP1 UMOV UR36, UR4 ;  /* 0x0000000400241c82 */ /* 0x000fe20008000000 */
[----:B------:R-:W-:Y:S05]  /*2490*/  BRA.U !UP0, `(.L_x_40) ;  /* 0x0000000108d47547 */ /* 0x000fea000b800000 */
[----:B------:R-:W2:Y:S01]  /*24a0*/  LDCU.128 UR16, c[0x0][0xb10] ;  /* 0x00016200ff1077ac */ /* 0x000ea20008000c00 */
[----:B------:R-:W3:Y:S01]  /*24b0*/  LDCU UR12, c[0x0][0xb20] ;  /* 0x00016400ff0c77ac */ /* 0x000ee20008000800 */
[----:B------:R-:W4:Y:S01]  /*24c0*/  LDCU UR20, c[0x0][0xb0c] ;  /* 0x00016180ff1477ac */ /* 0x000f220008000800 */
[----:B------:R-:W1:Y:S01]  /*24d0*/  LDCU.64 UR8, c[0x0][0xb28] ;  /* 0x00016500ff0877ac */ /* 0x000e620008000a00 */
[----:B------:R-:W-:Y:S02]  /*24e0*/  UISETP.NE.AND UP3, UPT, UR45, 0x1, UPT ;  /* 0x000000012d00788c */ /* 0x000fe4000bf65270 */
[----:B--2---:R-:W-:Y:S02]  /*24f0*/  UIMAD.WIDE.U32 UR10, UR39, UR19, URZ ;  /* 0x00000013270a72a5 */ /* 0x004fe4000f8e00ff */
[----:B------:R-:W-:Y:S02]  /*2500*/  UIMAD.WIDE.U32 UR4, UR40, UR16, URZ ;  /* 0x00000010280472a5 */ /* 0x000fe4000f8e00ff */
[----:B------:R-:W-:-:S02]  /*2510*/  UISETP.NE.AND UP0, UPT, UR18, 0x1, UPT ;  /* 0x000000011200788c */ /* 0x000fc4000bf05270 */
[----:B------:R-:W-:Y:S01]  /*2520*/  UIMAD.WIDE.U32 UR22, UR37, UR19, URZ ;  /* 0x00000013251672a5 */ /* 0x000fe2000f8e00ff */
[----:B------:R-:W-:Y:S02]  /*2530*/  UMOV UR10, UR11 ;  /* 0x0000000b000a7c82 */ /* 0x000fe40008000000 */
[----:B------:R-:W-:Y:S01]  /*2540*/  UMOV UR4, UR5 ;  /* 0x0000000500047c82 */ /* 0x000fe20008000000 */
[----:B---3--:R-:W-:Y:S02]  /*2550*/  USHF.R.U32.HI UR10, URZ, UR12, UR10 ;  /* 0x0000000cff0a7299 */ /* 0x008fe4000801160a */
[----:B----4-:R-:W-:Y:S02]  /*2560*/  UISETP.NE.AND UP2, UPT, UR20, 0x1, UPT ;  /* 0x000000011400788c */ /* 0x010fe4000bf45270 */
[----:B------:R-:W-:Y:S02]  /*2570*/  USHF.R.U32.HI UR4, URZ, UR17, UR4 ;  /* 0x00000011ff047299 */ /* 0x000fe40008011604 */
[----:B------:R-:W-:-:S02]  /*2580*/  USEL UR5, UR39, UR10, !UP0 ;  /* 0x0000000a27057287 */ /* 0x000fc4000c000000 */
[----:B------:R-:W-:Y:S02]  /*2590*/  USEL UR7, UR40, UR4, !UP2 ;  /* 0x0000000428077287 */ /* 0x000fe4000d000000 */
[----:B-1----:R-:W-:Y:S01]  /*25a0*/  UIMAD.WIDE.U32 UR10, UR5, UR8, URZ ;  /* 0x00000008050a72a5 */ /* 0x002fe2000f8e00ff */
[----:B------:R-:W-:Y:S01]  /*25b0*/  UMOV UR4, UR23 ;  /* 0x0000001700047c82 */ /* 0x000fe20008000000 */
[----:B------:R-:W-:Y:S02]  /*25c0*/  UIMAD.WIDE.U32 UR14, UR38, UR16, URZ ;  /* 0x00000010260e72a5 */ /* 0x000fe4000f8e00ff */
[----:B------:R-:W-:-:S03]  /*25d0*/  UIMAD.WIDE.U32 UR22, UR7, UR8, URZ ;  /* 0x00000008071672a5 */ /* 0x000fc6000f8e00ff */
[----:B------:R-:W-:Y:S01]  /*25e0*/  UMOV UR10, UR11 ;  /* 0x0000000b000a7c82 */ /* 0x000fe20008000000 */
[----:B------:R-:W-:Y:S02]  /*25f0*/  USHF.R.U32.HI UR4, URZ, UR12, UR4 ;  /* 0x0000000cff047299 */ /* 0x000fe40008011604 */
[----:B------:R-:W-:Y:S01]  /*2600*/  @UP3 USHF.R.U32.HI UR5, URZ, UR9, UR10 ;  /* 0x00000009ff053299 */ /* 0x000fe2000801160a */
[----:B------:R-:W-:Y:S01]  /*2610*/  UMOV UR14, UR15 ;  /* 0x0000000f000e7c82 */ /* 0x000fe20008000000 */
[----:B------:R-:W-:Y:S01]  /*2620*/  UMOV UR22, UR23 ;  /* 0x0000001700167c82 */ /* 0x000fe20008000000 */
[----:B------:R-:W-:Y:S02]  /*2630*/  USHF.R.U32.HI UR17, URZ, UR17, UR14 ;  /* 0x00000011ff117299 */ /* 0x000fe4000801160e */
[----:B------:R-:W-:Y:S02]  /*2640*/  USEL UR4, UR37, UR4, !UP0 ;  /* 0x0000000425047287 */ /* 0x000fe4000c000000 */
[----:B------:R-:W-:-:S02]  /*2650*/  @UP3 USHF.R.U32.HI UR7, URZ, UR9, UR22 ;  /* 0x00000009ff073299 */ /* 0x000fc40008011616 */
[----:B------:R-:W-:Y:S02]  /*2660*/  UIMAD UR10, UR45, UR5, URZ ;  /* 0x000000052d0a72a4 */ /* 0x000fe4000f8e02ff */
[----:B------:R-:W-:Y:S02]  /*2670*/  USEL UR5, UR38, UR17, !UP2 ;  /* 0x0000001126057287 */ /* 0x000fe4000d000000 */
[----:B------:R-:W-:Y:S02]  /*2680*/  UIMAD UR12, UR45, UR7, URZ ;  /* 0x000000072d0c72a4 */ /* 0x000fe4000f8e02ff */
[----:B------:R-:W-:Y:S02]  /*2690*/  UISETP.GE.AND UP0, UPT, UR4, UR10, UPT ;  /* 0x0000000a0400728c */ /* 0x000fe4000bf06270 */
[----:B------:R-:W-:Y:S02]  /*26a0*/  UIMAD.WIDE.U32 UR10, UR4, UR8, URZ ;  /* 0x00000008040a72a5 */ /* 0x000fe4000f8e00ff */
[----:B------:R-:W-:-:S02]  /*26b0*/  UISETP.GE.OR UP0, UPT, UR5, UR12, UP0 ;  /* 0x0000000c0500728c */ /* 0x000fc40008706670 */
[----:B------:R-:W-:Y:S02]  /*26c0*/  UIMAD.WIDE.U32 UR14, UR5, UR8, URZ ;  /* 0x00000008050e72a5 */ /* 0x000fe4000f8e00ff */
[----:B------:R-:W-:Y:S01]  /*26d0*/  UIADD3 UR12, UPT, UPT, -UR5, URZ, URZ ;  /* 0x000000ff050c7290 */ /* 0x000fe2000fffe1ff */
[----:B------:R-:W-:Y:S01]  /*26e0*/  UMOV UR10, UR11 ;  /* 0x0000000b000a7c82 */ /* 0x000fe20008000000 */
[----:B------:R-:W-:Y:S02]  /*26f0*/  UIADD3 UR11, UPT, UPT, -UR4, URZ, URZ ;  /* 0x000000ff040b7290 */ /* 0x000fe4000fffe1ff */
[----:B------:R-:W-:-:S03]  /*2700*/  USHF.R.U32.HI UR10, URZ, UR9, UR10 ;  /* 0x00000009ff0a7299 */ /* 0x000fc6000801160a */
[----:B------:R-:W-:Y:S01]  /*2710*/  @!UP0 UMOV UR8, UR15 ;  /* 0x0000000f00088c82 */ /* 0x000fe20008000000 */
[----:B------:R-:W-:Y:S02]  /*2720*/  UIMAD UR11, UR18, UR11, UR37 ;  /* 0x0000000b120b72a4 */ /* 0x000fe4000f8e0225 */
[----:B------:R-:W-:Y:S02]  /*2730*/  USEL UR10, UR4, UR10, !UP3 ;  /* 0x0000000a040a7287 */ /* 0x000fe4000d800000 */
[----:B------:R-:W-:Y:S02]  /*2740*/  @!UP0 USHF.R.U32.HI UR8, URZ, UR9, UR8 ;  /* 0x00000009ff088299 */ /* 0x000fe40008011608 */
[----:B------:R-:W-:Y:S02]  /*2750*/  UIADD3 UR9, UPT, UPT, -UR10, URZ, URZ ;  /* 0x000000ff0a097290 */ /* 0x000fe4000fffe1ff */
[----:B------:R-:W-:Y:S02]  /*2760*/  @!UP0 USEL UR8, UR5, UR8, !UP3 ;  /* 0x0000000805088287 */ /* 0x000fe4000d800000 */
[----:B------:R-:W-:-:S02]  /*2770*/  UIMAD UR9, UR45, UR9, UR4 ;  /* 0x000000092d0972a4 */ /* 0x000fc4000f8e0204 */
[----:B------:R-:W-:Y:S02]  /*2780*/  @!UP0 UIADD3 UR10, UPT, UPT, UR10, -UR8, URZ ;  /* 0x800000080a0a8290 */ /* 0x000fe4000fffe0ff */
[----:B------:R-:W-:Y:S02]  /*2790*/  @!UP0 UIMAD UR8, UR9, UR7, UR8 ;  /* 0x00000007090882a4 */ /* 0x000fe4000f8e0208 */
[----:B------:R-:W-:Y:S02]  /*27a0*/  @!UP0 UIMAD UR4, UR45, UR10, UR5 ;  /* 0x0000000a2d0482a4 */ /* 0x000fe4000f8e0205 */
[----:B------:R-:W-:Y:S02]  /*27b0*/  UIMAD UR7, UR20, UR12, UR38 ;  /* 0x0000000c140772a4 */ /* 0x000fe4000f8e0226 */
[----:B------:R-:W-:Y:S01]  /*27c0*/  UIMAD UR37, UR4, UR18, UR11 ;  /* 0x00000012042572a4 */ /* 0x000fe2000f8e020b */
[----:B------:R-:W-:Y:S02]  /*27d0*/  @!UP0 UMOV UR5, UR8 ;  /* 0x0000000800058c82 */ /* 0x000fe40008000000 */
[----:B------:R-:W-:-:S12]  /*27e0*/  UIMAD UR38, UR5, UR20, UR7 ;  /* 0x00000014052672a4 */ /* 0x000fd8000f8e0207 */
.L_x_40:
[----:B------:R-:W3:Y:S02]  /*27f0*/  LDCU UR4, c[0x0][0xb30] ;  /* 0x00016600ff0477ac */ /* 0x000ee40008000800 */
[----:B---3--:R-:W-:-:S09]  /*2800*/  UISETP.NE.AND UP0, UPT, UR4, 0x1, UPT ;  /* 0x000000010400788c */ /* 0x008fd2000bf05270 */
[----:B------:R-:W-:Y:S05]  /*2810*/  BRA.U UP0, `(.L_x_41) ;  /* 0x0000000100447547 */ /* 0x000fea000b800000 */
[----:B------:R-:W3:Y:S01]  /*2820*/  LDCU.128 UR16, c[0x0][0xb10] ;  /* 0x00016200ff1077ac */ /* 0x000ee20008000c00 */
[----:B------:R-:W4:Y:S01]  /*2830*/  LDCU UR10, c[0x0][0xb0c] ;  /* 0x00016180ff0a77ac */ /* 0x000f220008000800 */
[----:B------:R-:W1:Y:S01]  /*2840*/  LDCU UR7, c[0x0][0xb20] ;  /* 0x00016400ff0777ac */ /* 0x000e620008000800 */
[----:B---3--:R-:W-:Y:S02]  /*2850*/  UIMAD.WIDE.U32 UR8, UR38, UR16, URZ ;  /* 0x00000010260872a5 */ /* 0x008fe4000f8e00ff */
[----:B------:R-:W-:Y:S02]  /*2860*/  UIMAD.WIDE.U32 UR4, UR37, UR19, URZ ;  /* 0x00000013250472a5 */ /* 0x000fe4000f8e00ff */
[----:B----4-:R-:W-:Y:S02]  /*2870*/  UISETP.NE.AND UP2, UPT, UR10, 0x1, UPT ;  /* 0x000000010a00788c */ /* 0x010fe4000bf45270 */
[----:B------:R-:W-:Y:S01]  /*2880*/  UISETP.NE.AND UP0, UPT, UR18, 0x1, UPT ;  /* 0x000000011200788c */ /* 0x000fe2000bf05270 */
[----:B------:R-:W-:-:S02]  /*2890*/  UMOV UR8, UR9 ;  /* 0x0000000900087c82 */ /* 0x000fc40008000000 */
[----:B------:R-:W-:Y:S01]  /*28a0*/  UMOV UR4, UR5 ;  /* 0x0000000500047c82 */ /* 0x000fe20008000000 */
[----:B------:R-:W-:Y:S02]  /*28b0*/  USHF.R.U32.HI UR17, URZ, UR17, UR8 ;  /* 0x00000011ff117299 */ /* 0x000fe40008011608 */
[----:B-1----:R-:W-:Y:S02]  /*28c0*/  USHF.R.U32.HI UR4, URZ, UR7, UR4 ;  /* 0x00000007ff047299 */ /* 0x002fe40008011604 */
[----:B------:R-:W-:Y:S02]  /*28d0*/  USEL UR5, UR38, UR17, !UP2 ;  /* 0x0000001126057287 */ /* 0x000fe4000d000000 */
[----:B------:R-:W-:-:S04]  /*28e0*/  USEL UR4, UR37, UR4, !UP0 ;  /* 0x0000000425047287 */ /* 0x000fc8000c000000 */
[----:B------:R-:W-:Y:S02]  /*28f0*/  UIADD3 UR7, UPT, UPT, UR5, -UR4, URZ ;  /* 0x8000000405077290 */ /* 0x000fe4000fffe0ff */
[----:B------:R-:W-:Y:S02]  /*2900*/  UIADD3 UR4, UPT, UPT, -UR5, UR4, URZ ;  /* 0x0000000405047290 */ /* 0x000fe4000fffe1ff */
[----:B------:R-:W-:Y:S02]  /*2910*/  UIMAD UR37, UR7, UR18, UR37 ;  /* 0x00000012072572a4 */ /* 0x000fe4000f8e0225 */
[----:B------:R-:W-:-:S12]  /*2920*/  UIMAD UR38, UR4, UR10, UR38 ;  /* 0x0000000a042672a4 */ /* 0x000fd8000f8e0226 */
.L_x_41:
[----:B------:R-:W-:Y:S01]  /*2930*/  VIADD R11, R11, 0x1 ;  /* 0x000000010b0b7836 */ /* 0x000fe20000000000 */
[----:B------:R-:W-:Y:S02]  /*2940*/  R2UR UR5, R83 ;  /* 0x00000000530572ca */ /* 0x000fe400000e0000 */
[----:B------:R-:W-:Y:S02]  /*2950*/  R2UR UR4, R82 ;  /* 0x00000000520472ca */ /* 0x000fe400000e0000 */
[C---:B------:R-:W-:Y:S02]  /*2960*/  ISETP.NE.AND P0, PT, R11.reuse, 0x2, PT ;  /* 0x000000020b00780c */ /* 0x040fe40003f05270 */
[----:B------:R-:W-:Y:S02]  /*2970*/  PLOP3.LUT P1, PT, PT, PT, PT, 0x80, 0x8 ;  /* 0x000000000008781c */ /* 0x000fe40003f2f070 */
[----:B------:R-:W-:Y:S02]  /*2980*/  SEL R3, RZ, 0x1, P0 ;  /* 0x00000001ff037807 */ /* 0x000fe40000000000 */
[----:B------:R-:W-:-:S02]  /*2990*/  SEL R11, R11, RZ, P0 ;  /* 0x000000ff0b0b7207 */ /* 0x000fc40000000000 */
[----:B------:R-:W-:Y:S01]  /*29a0*/  LOP3.LUT R10, R10, R3, RZ, 0x3c, !PT ;  /* 0x000000030a0a7212 */ /* 0x000fe200078e3cff */
[----:B------:R-:W-:Y:S02]  /*29b0*/  UIADD3 UR26, UPT, UPT, UR38, UR5, URZ ;  /* 0x00000005261a7290 */ /* 0x000fe4000fffe0ff */
[----:B------:R-:W-:Y:S01]  /*29c0*/  UIADD3 UR30, UPT, UPT, UR37, UR4, URZ ;  /* 0x00000004251e7290 */ /* 0x000fe2000fffe0ff */
[----:B------:R-:W-:Y:S11]  /*29d0*/  BRA.U UP1, `(.L_x_42) ;  /* 0xfffffff101407547 */ /* 0x000ff6000b83ffff */
[----:B------:R-:W-:Y:S01]  /*29e0*/  UIADD3 UR13, UPT, UPT, UR13, 0x40, URZ ;  /* 0x000000400d0d7890 */ /* 0x000fe2000fffe0ff */
[----:B------:R-:W-:-:S03]  /*29f0*/  SHF.L.U32 R3, R12, 0x1f, RZ ;  /* 0x0000001f0c037819 */ /* 0x000fc600000006ff */
[----:B------:R-:W-:-:S09]  /*2a00*/  ULEA UR4, UR6, UR13, 0x3 ;  /* 0x0000000d06047291 */ /* 0x000fd2000f8e18ff */
[----:B------:R-:W3:Y:S02]  /*2a10*/  SYNCS.PHASECHK.TRANS64.TRYWAIT P0, [UR4], R3 ;  /* 0x00000003ff0075a7 */ /* 0x000ee40008001104 */
[----:B---3--:R-:W-:Y:S05]  /*2a20*/  @!P0 BRA `(.L_x_43) ;  /* 0x0000007800208947 */ /* 0x008fea0003800000 */
.L_x_158:
[----:B------:R-:W-:-:S04]  /*2a30*/  UIADD3 UR4, UPT, UPT, UR6, 0x1, URZ ;  /* 0x0000000106047890 */ /* 0x000fc8000fffe0ff */
[----:B------:R-:W-:-:S04]  /*2a40*/  UISETP.NE.AND UP0, UPT, UR4, 0x8, UPT ;  /* 0x000000080400788c */ /* 0x000fc8000bf05270 */
[----:B------:R-:W-:Y:S02]  /*2a50*/  USEL UR6, URZ, 0x1, UP0 ;  /* 0x00000001ff067887 */ /* 0x000fe40008000000 */
[----:B------:R-:W-:-:S04]  /*2a60*/  USEL UR4, UR4, URZ, UP0 ;  /* 0x000000ff04047287 */ /* 0x000fc80008000000 */
[----:B------:R-:W-:Y:S01]  /*2a70*/  ULEA UR5, UR4, UR13, 0x3 ;  /* 0x0000000d04057291 */ /* 0x000fe2000f8e18ff */
[----:B------:R-:W-:-:S04]  /*2a80*/  LOP3.LUT R2, R12, UR6, RZ, 0x3c, !PT ;  /* 0x000000060c027c12 */ /* 0x000fc8000f8e3cff */
[----:B-1----:R-:W-:-:S04]  /*2a90*/  SHF.L.U32 R3, R2, 0x1f, RZ ;  /* 0x0000001f02037819 */ /* 0x002fc800000006ff */
[----:B------:R-:W1:Y:S02]  /*2aa0*/  SYNCS.PHASECHK.TRANS64.TRYWAIT P0, [UR5], R3 ;  /* 0x00000003ff0075a7 */ /* 0x000e640008001105 */
[----:B-1----:R-:W-:Y:S05]  /*2ab0*/  @!P0 BRA `(.L_x_44) ;  /* 0x0000007800148947 */ /* 0x002fea0003800000 */
.L_x_160:
        /* <DEDUP_REMOVED lines=9> */
.L_x_162:
        /* <DEDUP_REMOVED lines=9> */
.L_x_164:
        /* <DEDUP_REMOVED lines=9> */
.L_x_166:
        /* <DEDUP_REMOVED lines=9> */
.L_x_168:
        /* <DEDUP_REMOVED lines=9> */
.L_x_170:
[----:B------:R-:W-:-:S04]  /*2d90*/  UIADD3 UR4, UPT, UPT, UR4, 0x1, URZ ;  /* 0x0000000104047890 */ /* 0x000fc8000fffe0ff */
[----:B------:R-:W-:-:S04]  /*2da0*/  UISETP.NE.AND UP0, UPT, UR4, 0x8, UPT ;  /* 0x000000080400788c */ /* 0x000fc8000bf05270 */
[----:B------:R-:W-:Y:S02]  /*2db0*/  USEL UR5, URZ, 0x1, UP0 ;  /* 0x00000001ff057887 */ /* 0x000fe40008000000 */
[----:B------:R-:W-:-:S04]  /*2dc0*/  USEL UR4, UR4, URZ, UP0 ;  /* 0x000000ff04047287 */ /* 0x000fc80008000000 */
[----:B------:R-:W-:Y:S01]  /*2dd0*/  ULEA UR4, UR4, UR13, 0x3 ;  /* 0x0000000d04047291 */ /* 0x000fe2000f8e18ff */
[----:B-1----:R-:W-:-:S04]  /*2de0*/  LOP3.LUT R3, R2, UR5, RZ, 0x3c, !PT ;  /* 0x0000000502037c12 */ /* 0x002fc8000f8e3cff */
[----:B------:R-:W-:Y:S01]  /*2df0*/  SHF.L.U32 R3, R3, 0x1f, RZ ;  /* 0x0000001f03037819 */ /* 0x000fe200000006ff */
[----:B------:R-:W-:-:S07]  /*2e00*/  IMAD.U32 R0, RZ, RZ, UR4 ;  /* 0x00000004ff007e24 */ /* 0x000fce000f8e00ff */
.L_x_50:
[----:B-1----:R1:W3:Y:S02]  /*2e10*/  SYNCS.PHASECHK.TRANS64.TRYWAIT P0, [R0+URZ], R3 ;  /* 0x00000003000075a7 */ /* 0x0022e400080011ff */
[----:B---3--:R-:W-:Y:S05]  /*2e20*/  @!P0 NANOSLEEP.SYNCS 0x989680 ;  /* 0x009896800000895d */ /* 0x008fea0003900000 */
[----:B------:R-:W3:Y:S02]  /*2e30*/  @!P0 SYNCS.PHASECHK.TRANS64 P0, [R0+URZ], R3 ;  /* 0x00000003000085a7 */ /* 0x000ee400080010ff */
[----:B--23--:R-:W-:Y:S05]  /*2e40*/  @P0 EXIT ;  /* 0x000000000000094d */ /* 0x00cfea0003800000 */
[----:B------:R-:W-:Y:S05]  /*2e50*/  BRA `(.L_x_50) ;  /* 0xfffffffc00ec7947 */ /* 0x000fea000383ffff */
.L_x_22:
[----:B------:R-:W2:Y:S02]  /*2e60*/  S2UR UR4, SR_CgaCtaId ;  /* 0x00000000000479c3 */ /* 0x000ea40000008800 */
[----:B--2---:R-:W-:-:S04]  /*2e70*/  UISETP.NE.AND UP0, UPT, UR4, URZ, UPT ;  /* 0x000000ff0400728c */ /* 0x004fc8000bf05270 */
[----:B------:R-:W-:-:S09]  /*2e80*/  UISETP.NE.OR UP0, UPT, UR20, 0x1, UP0 ;  /* 0x000000011400788c */ /* 0x000fd20008705670 */
[----:B------:R-:W-:Y:S05]  /*2e90*/  BRA.U UP0, `(.L_x_51) ;  /* 0x00000005004c7547 */ /* 0x000fea000b800000 */
[----:B------:R-:W2:Y:S01]  /*2ea0*/  S2UR UR5, SR_CgaCtaId ;  /* 0x00000000000579c3 */ /* 0x000ea20000008800 */
[----:B------:R-:W-:Y:S01]  /*2eb0*/  UMOV UR4, 0x400 ;  /* 0x0000040000047882 */ /* 0x000fe20000000000 */
[----:B------:R-:W-:Y:S01]  /*2ec0*/  ISETP.GE.U32.AND P2, PT, R3, 0x4, PT ;  /* 0x000000040300780c */ /* 0x000fe20003f46070 */
[----:B------:R-:W-:Y:S01]  /*2ed0*/  IMAD.MOV.U32 R12, RZ, RZ, 0x1 ;  /* 0x00000001ff0c7424 */ /* 0x000fe200078e00ff */
[----:B------:R-:W-:Y:S02]  /*2ee0*/  CS2R R10, SRZ ;  /* 0x00000000000a7805 */ /* 0x000fe4000001ff00 */
[----:B------:R-:W-:Y:S01]  /*2ef0*/  CS2R R8, SRZ ;  /* 0x0000000000087805 */ /* 0x000fe2000001ff00 */
[----:B--2---:R-:W-:-:S03]  /*2f00*/  ULEA UR6, UR5, UR4, 0x18 ;  /* 0x0000000405067291 */ /* 0x004fc6000f8ec0ff */
[----:B------:R-:W-:-:S09]  /*2f10*/  UMOV UR5, URZ ;  /* 0x000000ff00057c82 */ /* 0x000fd20008000000 */
.L_x_55:
[----:B------:R-:W-:Y:S02]  /*2f20*/  LEA R0, R8, UR6, 0x3 ;  /* 0x0000000608007c11 */ /* 0x000fe4000f8e18ff */
[----:B------:R-:W-:-:S03]  /*2f30*/  SHF.L.U32 R5, R9, 0x1f, RZ ;  /* 0x0000001f09057819 */ /* 0x000fc600000006ff */
[----:B------:R-:W-:Y:S01]  /*2f40*/  VIADD R4, R0, 0x140 ;  /* 0x0000014000047836 */ /* 0x000fe20000000000 */
[----:B------:R-:W2:Y:S02]  /*2f50*/  SYNCS.PHASECHK.TRANS64.TRYWAIT P0, [R0+URZ+0x130], R5 ;  /* 0x00013005000075a7 */ /* 0x000ea400080011ff */
[----:B--2---:R-:W-:Y:S05]  /*2f60*/  @!P0 BRA `(.L_x_52) ;  /* 0x0000007400788947 */ /* 0x004fea0003800000 */
.L_x_171:
[----:B------:R-:W-:Y:S01]  /*2f70*/  ULEA UR4, UR5, UR6, 0x3 ;  /* 0x0000000605047291 */ /* 0x000fe2000f8e18ff */
[----:B------:R-:W-:Y:S01]  /*2f80*/  PRMT R4, RZ, 0x654, R4 ;  /* 0x00000654ff047816 */ /* 0x000fe20000000004 */
[----:B--2---:R-:W-:Y:S01]  /*2f90*/  @!P2 IMAD.MOV.U32 R5, RZ, RZ, 0x10 ;  /* 0x00000010ff05a424 */ /* 0x004fe200078e00ff */
[----:B------:R-:W-:Y:S01]  /*2fa0*/  SHF.L.U32 R7, R12, 0x1f, RZ ;  /* 0x0000001f0c077819 */ /* 0x000fe200000006ff */
[----:B------:R-:W-:Y:S01]  /*2fb0*/  UIADD3 UR7, UPT, UPT, UR4, 0xd0, URZ ;  /* 0x000000d004077890 */ /* 0x000fe2000fffe0ff */
[----:B------:R2:W-:Y:S05]  /*2fc0*/  SYNCS.ARRIVE.TRANS64.RED.A1T0 RZ, [R4+URZ], RZ ;  /* 0x000000ff04ff79a7 */ /* 0x0005ea00081004ff */
[----:B------:R-:W-:Y:S01]  /*2fd0*/  IMAD.U32 R0, RZ, RZ, UR7 ;  /* 0x00000007ff007e24 */ /* 0x000fe2000f8e00ff */
[----:B------:R-:W3:Y:S04]  /*2fe0*/  SYNCS.PHASECHK.TRANS64.TRYWAIT P0, [UR4+0xe0], R7 ;  /* 0x0000e007ff0075a7 */ /* 0x000ee80008001104 */
[----:B------:R-:W-:Y:S01]  /*2ff0*/  PRMT R13, R3, 0x654, R0 ;  /* 0x00000654030d7816 */ /* 0x000fe20000000000 */
[----:B--23--:R-:W-:Y:S06]  /*3000*/  @!P0 BRA `(.L_x_53) ;  /* 0x0000007400648947 */ /* 0x00cfec0003800000 */
.L_x_173:
[----:B------:R-:W-:Y:S01]  /*3010*/  ULEA UR8, UR5, UR6, 0x4 ;  /* 0x0000000605087291 */ /* 0x000fe2000f8e20ff */
[----:B------:R-:W-:Y:S01]  /*3020*/  SEL R2, R13, R2, !P2 ;  /* 0x000000020d027207 */ /* 0x000fe20005000000 */
[----:B------:R-:W-:Y:S01]  /*3030*/  UIADD3 UR9, UPT, UPT, UR4, 0xd0, URZ ;  /* 0x000000d004097890 */ /* 0x000fe2000fffe0ff */
[----:B--2---:R-:W-:Y:S01]  /*3040*/  LEA R0, R11, UR6, 0x3 ;  /* 0x000000060b007c11 */ /* 0x004fe2000f8e18ff */
[----:B------:R-:W-:Y:S01]  /*3050*/  UIADD3 UR8, UPT, UPT, UR8, 0x160, URZ ;  /* 0x0000016008087890 */ /* 0x000fe2000fffe0ff */
[----:B------:R2:W-:Y:S01]  /*3060*/  @!P2 SYNCS.ARRIVE.TRANS64.RED RZ, [R2+URZ], R5 ;  /* 0x0000000502ffa9a7 */ /* 0x0005e200080004ff */
[----:B------:R-:W-:Y:S01]  /*3070*/  UIADD3 UR4, UPT, UPT, UR5, 0x1, URZ ;  /* 0x0000000105047890 */ /* 0x000fe2000fffe0ff */
[----:B------:R-:W-:-:S03]  /*3080*/  VIADD R8, R8, 0x1 ;  /* 0x0000000108087836 */ /* 0x000fc60000000000 */
[----:B------:R-:W-:Y:S02]  /*3090*/  UISETP.NE.AND UP0, UPT, UR4, 0x2, UPT ;  /* 0x000000020400788c */ /* 0x000fe4000bf05270 */
[----:B------:R-:W-:Y:S01]  /*30a0*/  ISETP.NE.AND P0, PT, R8, 0x2, PT ;  /* 0x000000020800780c */ /* 0x000fe20003f05270 */
[----:B------:R-:W-:Y:S06]  /*30b0*/  UGETNEXTWORKID.BROADCAST [UR8], [UR9] ;  /* 0x00000000080073ca */ /* 0x000fec0008000100 */
[----:B------:R-:W-:Y:S02]  /*30c0*/  USEL UR7, URZ, 0x1, UP0 ;  /* 0x00000001ff077887 */ /* 0x000fe40008000000 */
[----:B------:R-:W-:-:S04]  /*30d0*/  USEL UR5, UR4, URZ, UP0 ;  /* 0x000000ff04057287 */ /* 0x000fc80008000000 */
[----:B------:R-:W-:Y:S02]  /*30e0*/  LOP3.LUT R12, R12, UR7, RZ, 0x3c, !PT ;  /* 0x000000070c0c7c12 */ /* 0x000fe4000f8e3cff */
[----:B--2---:R-:W-:-:S04]  /*30f0*/  SHF.L.U32 R5, R10, 0x1f, RZ ;  /* 0x0000001f0a057819 */ /* 0x004fc800000006ff */
[----:B------:R-:W2:Y:S02]  /*3100*/  SYNCS.PHASECHK.TRANS64.TRYWAIT P1, [R0+URZ+0xd0], R5 ;  /* 0x0000d005000075a7 */ /* 0x000ea400080211ff */
[----:B--2---:R-:W-:Y:S05]  /*3110*/  @!P1 BRA `(.L_x_54) ;  /* 0x0000007400389947 */ /* 0x004fea0003800000 */
.L_x_174:
[C---:B------:R-:W-:Y:S01]  /*3120*/  LEA R4, R11.reuse, UR6, 0x4 ;  /* 0x000000060b047c11 */ /* 0x040fe2000f8e20ff */
[----:B--2---:R-:W-:Y:S01]  /*3130*/  VIADD R0, R0, 0xe0 ;  /* 0x000000e000007836 */ /* 0x004fe20000000000 */
[----:B------:R-:W-:Y:S01]  /*3140*/  SEL R8, R8, RZ, P0 ;  /* 0x000000ff08087207 */ /* 0x000fe20000000000 */
[----:B------:R-:W-:-:S03]  /*3150*/  VIADD R11, R11, 0x1 ;  /* 0x000000010b0b7836 */ /* 0x000fc60000000000 */
[----:B------:R-:W2:Y:S01]  /*3160*/  LDS.128 R4, [R4+0x160] ;  /* 0x0001600004047984 */ /* 0x000ea20000000c00 */
[----:B------:R-:W-:Y:S02]  /*3170*/  PRMT R0, RZ, 0x654, R0 ;  /* 0x00000654ff007816 */ /* 0x000fe40000000000 */
[C---:B------:R-:W-:Y:S01]  /*3180*/  ISETP.NE.AND P1, PT, R11.reuse, 0x2, PT ;  /* 0x000000020b00780c */ /* 0x040fe20003f25270 */
[----:B------:R-:W-:Y:S01]  /*3190*/  @!PT LDS RZ, [RZ] ;  /* 0x00000000fffff984 */ /* 0x000fe20000000800 */
[----:B------:R-:W-:Y:S01]  /*31a0*/  @!PT LDS RZ, [RZ] ;  /* 0x00000000fffff984 */ /* 0x000fe20000000800 */
[----:B------:R-:W-:Y:S01]  /*31b0*/  @!PT LDS RZ, [RZ] ;  /* 0x00000000fffff984 */ /* 0x000fe20000000800 */
[----:B------:R-:W-:Y:S01]  /*31c0*/  @!PT LDS RZ, [RZ] ;  /* 0x00000000fffff984 */ /* 0x000fe20000000800 */
[----:B------:R3:W-:Y:S06]  /*31d0*/  MEMBAR.ALL.CTA ;  /* 0x0000000000007992 */ /* 0x0007ec0000008000 */
[----:B---3--:R-:W3:Y:S01]  /*31e0*/  FENCE.VIEW.ASYNC.S ;  /* 0x00000000000073c6 */ /* 0x008ee20000000000 */
[----:B------:R-:W-:Y:S01]  /*31f0*/  SEL R11, R11, RZ, P1 ;  /* 0x000000ff0b0b7207 */ /* 0x000fe20000800000 */
[----:B---3--:R3:W-:Y:S01]  /*3200*/  SYNCS.ARRIVE.TRANS64.RED.A1T0 RZ, [R0+URZ], RZ ;  /* 0x000000ff00ff79a7 */ /* 0x0087e200081004ff */
[----:B--2---:R-:W-:-:S02]  /*3210*/  LOP3.LUT P3, RZ, R6, 0x1, RZ, 0xc0, !PT ;  /* 0x0000000106ff7812 */ /* 0x004fc4000786c0ff */
[----:B------:R-:W-:-:S04]  /*3220*/  SEL R5, RZ, 0x1, P1 ;  /* 0x00000001ff057807 */ /* 0x000fc80000800000 */
[----:B------:R-:W-:Y:S02]  /*3230*/  LOP3.LUT R10, R10, R5, RZ, 0x3c, !PT ;  /* 0x000000050a0a7212 */ /* 0x000fe400078e3cff */
[----:B---3--:R-:W-:-:S04]  /*3240*/  SEL R0, RZ, 0x1, P0 ;  /* 0x00000001ff007807 */ /* 0x008fc80000000000 */
[----:B------:R-:W-:Y:S01]  /*3250*/  LOP3.LUT R9, R9, R0, RZ, 0x3c, !PT ;  /* 0x0000000009097212 */ /* 0x000fe200078e3cff */
[----:B------:R-:W-:Y:S06]  /*3260*/  @P3 BRA `(.L_x_55) ;  /* 0xfffffffc002c3947 */ /* 0x000fec000383ffff */
[----:B------:R-:W-:Y:S01]  /*3270*/  ULEA UR4, UR5, UR6, 0x3 ;  /* 0x0000000605047291 */ /* 0x000fe2000f8e18ff */
[----:B------:R-:W-:-:S08]  /*3280*/  SHF.L.U32 R3, R12, 0x1f, RZ ;  /* 0x0000001f0c037819 */ /* 0x000fd000000006ff */
[----:B------:R-:W2:Y:S02]  /*3290*/  SYNCS.PHASECHK.TRANS64 P0, [UR4+0xe0], R3 ;  /* 0x0000e003ff0075a7 */ /* 0x000ea40008001004 */
[----:B--2---:R-:W-:Y:S05]  /*32a0*/  @P0 BRA `(.L_x_56) ;  /* 0x0000000000080947 */ /* 0x004fea0003800000 */
[----:B------:R-:W2:Y:S02]  /*32b0*/  SYNCS.PHASECHK.TRANS64.TRYWAIT P0, [UR4+0xe0], R3 ;  /* 0x0000e003ff0075a7 */ /* 0x000ea40008001104 */
[----:B--2---:R-:W-:Y:S05]  /*32c0*/  @!P0 BRA `(.L_x_57) ;  /* 0x0000007000e08947 */ /* 0x004fea0003800000 */
.L_x_56:
[----:B------:R-:W-:-:S04]  /*32d0*/  UIADD3 UR7, UPT, UPT, UR5, 0x1, URZ ;  /* 0x0000000105077890 */ /* 0x000fc8000fffe0ff */
[----:B------:R-:W-:-:S04]  /*32e0*/  UISETP.NE.AND UP0, UPT, UR7, 0x2, UPT ;  /* 0x000000020700788c */ /* 0x000fc8000bf05270 */
[----:B------:R-:W-:Y:S02]  /*32f0*/  USEL UR8, URZ, 0x1, UP0 ;  /* 0x00000001ff087887 */ /* 0x000fe40008000000 */
[----:B------:R-:W-:-:S04]  /*3300*/  USEL UR7, UR7, URZ, UP0 ;  /* 0x000000ff07077287 */ /* 0x000fc80008000000 */
[----:B------:R-:W-:Y:S01]  /*3310*/  ULEA UR7, UR7, UR6, 0x3 ;  /* 0x0000000607077291 */ /* 0x000fe2000f8e18ff */
[----:B--2---:R-:W-:-:S04]  /*3320*/  LOP3.LUT R3, R12, UR8, RZ, 0x3c, !PT ;  /* 0x000000080c037c12 */ /* 0x004fc8000f8e3cff */
[----:B------:R-:W-:-:S04]  /*3330*/  SHF.L.U32 R0, R3, 0x1f, RZ ;  /* 0x0000001f03007819 */ /* 0x000fc800000006ff */
[----:B------:R-:W2:Y:S02]  /*3340*/  SYNCS.PHASECHK.TRANS64 P0, [UR7+0xe0], R0 ;  /* 0x0000e000ff0075a7 */ /* 0x000ea40008001007 */
[----:B-12---:R-:W-:Y:S05]  /*3350*/  @P0 EXIT ;  /* 0x000000000000094d */ /* 0x006fea0003800000 */
[----:B------:R-:W-:Y:S02]  /*3360*/  SHF.L.U32 R3, R3, 0x1f, RZ ;  /* 0x0000001f03037819 */ /* 0x000fe400000006ff */
[----:B------:R-:W-:-:S07]  /*3370*/  MOV R0, UR7 ;  /* 0x0000000700007c02 */ /* 0x000fce0008000f00 */
.L_x_58:
[----:B-1----:R1:W2:Y:S02]  /*3380*/  SYNCS.PHASECHK.TRANS64.TRYWAIT P0, [R0+URZ+0xe0], R3 ;  /* 0x0000e003000075a7 */ /* 0x0022a400080011ff */
[----:B--2---:R-:W-:Y:S05]  /*3390*/  @!P0 NANOSLEEP.SYNCS 0x989680 ;  /* 0x009896800000895d */ /* 0x004fea0003900000 */
[----:B------:R-:W2:Y:S02]  /*33a0*/  @!P0 SYNCS.PHASECHK.TRANS64 P0, [R0+URZ+0xe0], R3 ;  /* 0x0000e003000085a7 */ /* 0x000ea400080010ff */
[----:B--2---:R-:W-:Y:S05]  /*33b0*/  @P0 EXIT ;  /* 0x000000000000094d */ /* 0x004fea0003800000 */
[----:B------:R-:W-:Y:S05]  /*33c0*/  BRA `(.L_x_58) ;  /* 0xfffffffc00ec7947 */ /* 0x000fea000383ffff */
.L_x_51:
[----:B------:R-:W-:Y:S05]  /*33d0*/  BRA.U UP5, `(.L_x_59) ;  /* 0x0000001105dc7547 */ /* 0x000fea000b800000 */
[----:B------:R-:W2:Y:S01]  /*33e0*/  S2UR UR7, SR_CgaCtaId ;  /* 0x00000000000779c3 */ /* 0x000ea20000008800 */
[----:B------:R-:W-:Y:S01]  /*33f0*/  UMOV UR4, 0x40 ;  /* 0x0000004000047882 */ /* 0x000fe20000000000 */
[----:B------:R-:W-:Y:S01]  /*3400*/  NOP ;  /* 0x0000000000007918 */ /* 0x000fe20000000000 */
[----:B------:R-:W-:Y:S01]  /*3410*/  UMOV UR6, 0x400 ;  /* 0x0000040000067882 */ /* 0x000fe20000000000 */
[----:B--2---:R-:W-:Y:S02]  /*3420*/  ULEA UR5, UR7, UR4, 0x18 ;  /* 0x0000000407057291 */ /* 0x004fe4000f8ec0ff */
[----:B------:R-:W-:-:S07]  /*3430*/  ULEA UR6, UR7, UR6, 0x18 ;  /* 0x0000000607067291 */ /* 0x000fce000f8ec0ff */
[----:B------:R-:W2:Y:S02]  /*3440*/  LDS.U8 R3, [UR5+0x1c] ;  /* 0x00001c05ff037984 */ /* 0x000ea40008000000 */
[----:B--2---:R-:W-:-:S13]  /*3450*/  ISETP.NE.AND P0, PT, R3, RZ, PT ;  /* 0x000000ff0300720c */ /* 0x004fda0003f05270 */
[----:B------:R-:W-:Y:S05]  /*3460*/  @P0 BRA `(.L_x_60) ;  /* 0x0000000400080947 */ /* 0x000fea0003800000 */
[----:B------:R-:W-:Y:S02]  /*3470*/  UISETP.NE.U32.AND UP1, UPT, UR46, 0x1, UPT ;  /* 0x000000012e00788c */ /* 0x000fe4000bf25070 */
[----:B------:R-:W-:-:S07]  /*3480*/  UIADD3 UR7, UPT, UPT, UR5, 0x8, URZ ;  /* 0x0000000805077890 */ /* 0x000fce000fffe0ff */
[----:B------:R-:W-:Y:S05]  /*3490*/  BRA.U !UP1, `(.L_x_61) ;  /* 0x00000001099c7547 */ /* 0x000fea000b800000 */
[----:B------:R-:W-:Y:S01]  /*34a0*/  ELECT P0, URZ, PT ;  /* 0x0000000000ff782f */ /* 0x000fe20003800000 */
[----:B------:R-:W-:-:S12]  /*34b0*/  BSSY B0, `(.L_x_61) ;  /* 0x0000025000007945 */ /* 0x000fd80003800000 */
[----:B------:R-:W-:Y:S05]  /*34c0*/  @!P0 BRA `(.L_x_62) ;  /* 0x00000000008c8947 */ /* 0x000fea0003800000 */
[----:B------:R-:W-:-:S05]  /*34d0*/  UMOV UR4, 0x10 ;  /* 0x0000001000047882 */ /* 0x000fca0000000000 */
[----:B------:R-:W-:Y:S04]  /*34e0*/  DEPBAR.LE SB2, 0x36 ;  /* 0x0000ad800000791a */ /* 0x000fe80000000000 */
[----:B------:R-:W2:Y:S02]  /*34f0*/  UTCATOMSWS.2CTA.FIND_AND_SET.ALIGN UP0, UR4, UR4 ;  /* 0x00000004000475e3 */ /* 0x000ea40008200800 */
[----:B--2---:R-:W-:Y:S01]  /*3500*/  MOV R10, UR4 ;  /* 0x00000004000a7c02 */ /* 0x004fe20008000f00 */
[----:B------:R-:W-:Y:S06]  /*3510*/  BRA.U UP0, `(.L_x_63) ;  /* 0x0000000100187547 */ /* 0x000fec000b800000 */
.L_x_64:
[----:B------:R-:W-:Y:S05]  /*3520*/  NANOSLEEP 0x64 ;  /* 0x000000640000795d */ /* 0x000fea0003800000 */
[----:B------:R-:W-:-:S05]  /*3530*/  UMOV UR4, 0x10 ;  /* 0x0000001000047882 */ /* 0x000fca0000000000 */
[----:B------:R-:W-:Y:S04]  /*3540*/  DEPBAR.LE SB2, 0x36 ;  /* 0x0000ad800000791a */ /* 0x000fe80000000000 */
[----:B------:R-:W2:Y:S02]  /*3550*/  UTCATOMSWS.2CTA.FIND_AND_SET.ALIGN UP0, UR4, UR4 ;  /* 0x00000004000475e3 */ /* 0x000ea40008200800 */
[----:B--2---:R-:W-:Y:S01]  /*3560*/  MOV R10, UR4 ;  /* 0x00000004000a7c02 */ /* 0x004fe20008000f00 */
[----:B------:R-:W-:Y:S05]  /*3570*/  BRA.U !UP0, `(.L_x_64) ;  /* 0xfffffffd08e87547 */ /* 0x000fea000b83ffff */
.L_x_63:
[----:B------:R-:W2:Y:S01]  /*3580*/  LDS R6, [UR5+0x10] ;  /* 0x00001005ff067984 */ /* 0x000ea20008000800 */
[----:B------:R-:W-:Y:S01]  /*3590*/  IMAD.U32 R3, RZ, RZ, UR6 ;  /* 0x00000006ff037e24 */ /* 0x000fe2000f8e00ff */
[----:B------:R-:W-:-:S03]  /*35a0*/  MOV R4, UR47 ;  /* 0x0000002f00047c02 */ /* 0x000fc60008000f00 */
[----:B------:R-:W-:Y:S01]  /*35b0*/  VIADD R3, R3, 0x180 ;  /* 0x0000018003037836 */ /* 0x000fe20000000000 */
[----:B--2---:R-:W-:-:S04]  /*35c0*/  SHF.L.U32 R6, R6, 0x1f, RZ ;  /* 0x0000001f06067819 */ /* 0x004fc800000006ff */
[----:B------:R-:W2:Y:S02]  /*35d0*/  SYNCS.PHASECHK.TRANS64.TRYWAIT P0, [UR5+0x8], R6 ;  /* 0x00000806ff0075a7 */ /* 0x000ea40008001105 */
[----:B--2---:R-:W-:Y:S05]  /*35e0*/  @P0 BRA `(.L_x_65) ;  /* 0x0000000000080947 */ /* 0x004fea0003800000 */
[----:B------:R-:W2:Y:S02]  /*35f0*/  SYNCS.PHASECHK.TRANS64.TRYWAIT P0, [UR5+0x8], R6 ;  /* 0x00000806ff0075a7 */ /* 0x000ea40008001105 */
[----:B--2---:R-:W-:Y:S05]  /*3600*/  @!P0 BRA `(.L_x_66) ;  /* 0x0000007000288947 */ /* 0x004fea0003800000 */
.L_x_65:
[----:B------:R-:W-:Y:S01]  /*3610*/  PRMT R4, R4, 0x654, R3 ;  /* 0x0000065404047816 */ /* 0x000fe20000000003 */
[----:B------:R-:W-:Y:S01]  /*3620*/  HFMA2 R3, -RZ, RZ, 0, 5.9604644775390625e-08 ;  /* 0x00000001ff037431 */ /* 0x000fe200000001ff */
[----:B------:R-:W-:Y:S01]  /*3630*/  UPRMT UR4, UR47, 0x654, UR7 ;  /* 0x000006542f047896 */ /* 0x000fe20008000007 */
[----:B------:R-:W-:Y:S02]  /*3640*/  IMAD.MOV.U32 R7, RZ, RZ, 0xffff ;  /* 0x0000ffffff077424 */ /* 0x000fe400078e00ff */
[----:B--2---:R-:W-:Y:S02]  /*3650*/  IMAD.MOV.U32 R6, RZ, RZ, 0x4 ;  /* 0x00000004ff067424 */ /* 0x004fe400078e00ff */
[----:B------:R-:W-:Y:S01]  /*3660*/  IMAD.SHL.U32 R9, R10, 0x20, RZ ;  /* 0x000000200a097824 */ /* 0x000fe200078e00ff */
[----:B------:R-:W-:Y:S02]  /*3670*/  MOV R5, UR4 ;  /* 0x0000000400057c02 */ /* 0x000fe40008000f00 */
[-C--:B------:R-:W-:Y:S01]  /*3680*/  SHF.L.U32 R8, R7, R10.reuse, RZ ;  /* 0x0000000a07087219 */ /* 0x080fe200000006ff */
[----:B------:R2:W-:Y:S01]  /*3690*/  SYNCS.ARRIVE.TRANS64.RED RZ, [UR4], R6 ;  /* 0x00000006ffff79a7 */ /* 0x0005e20008000404 */
[----:B------:R-:W-:Y:S01]  /*36a0*/  SHF.L.U32 R7, R3, R10, RZ ;  /* 0x0000000a03077219 */ /* 0x000fe200000006ff */
[----:B------:R2:W-:Y:S04]  /*36b0*/  STS [UR6+0x180], R9 ;  /* 0x00018009ff007988 */ /* 0x0005e80008000806 */
[----:B------:R2:W-:Y:S04]  /*36c0*/  STAS [R4.64], R10 ;  /* 0x0000000a04007dbd */ /* 0x0005e8000c0008ff */
[----:B------:R2:W-:Y:S04]  /*36d0*/  ATOMS.OR RZ, [UR5+0x14], R8 ;  /* 0x00001408ffff798c */ /* 0x0005e8000b000005 */
[----:B------:R2:W-:Y:S04]  /*36e0*/  ATOMS.OR RZ, [UR5+0x18], R7 ;  /* 0x00001807ffff798c */ /* 0x0005e8000b000005 */
[----:B------:R2:W-:Y:S02]  /*36f0*/  ATOMS.XOR RZ, [UR5+0x10], R3 ;  /* 0x00001003ffff798c */ /* 0x0005e4000b800005 */
.L_x_62:
[----:B-1----:R-:W-:Y:S05]  /*3700*/  BSYNC B0 ;  /* 0x0000000000007941 */ /* 0x002fea0003800000 */
.L_x_61:
[----:B------:R-:W-:Y:S05]  /*3710*/  BRA.U UP1, `(.L_x_67) ;  /* 0x00000001016c7547 */ /* 0x000fea000b800000 */
[----:B------:R-:W-:-:S03]  /*3720*/  UMOV UR4, 0xffffffff ;  /* 0xffffffff00047882 */ /* 0x000fc60000000000 */
[----:B------:R-:W-:Y:S05]  /*3730*/  BRA.DIV UR4, `(.L_x_68) ;  /* 0x0000006e04f47947 */ /* 0x000fea000b800000 */
[----:B------:R-:W-:-:S13]  /*3740*/  ELECT P0, URZ, PT ;  /* 0x0000000000ff782f */ /* 0x000fda0003800000 */
.L_x_178:
[----:B------:R-:W-:Y:S05]  /*3750*/  @!P0 BRA `(.L_x_67) ;  /* 0x00000000005c8947 */ /* 0x000fea0003800000 */
[----:B--2---:R-:W2:Y:S02]  /*3760*/  LDS R4, [UR5+0x10] ;  /* 0x00001005ff047984 */ /* 0x004ea40008000800 */
[----:B--2---:R-:W-:-:S04]  /*3770*/  SHF.L.U32 R4, R4, 0x1f, RZ ;  /* 0x0000001f04047819 */ /* 0x004fc800000006ff */
[----:B------:R-:W2:Y:S02]  /*3780*/  SYNCS.PHASECHK.TRANS64.TRYWAIT P0, [UR5+0x8], R4 ;  /* 0x00000804ff0075a7 */ /* 0x000ea40008001105 */
[----:B--2---:R-:W-:Y:S05]  /*3790*/  @P0 BRA `(.L_x_69) ;  /* 0x0000000000080947 */ /* 0x004fea0003800000 */
[----:B------:R-:W2:Y:S02]  /*37a0*/  SYNCS.PHASECHK.TRANS64.TRYWAIT P0, [UR5+0x8], R4 ;  /* 0x00000804ff0075a7 */ /* 0x000ea40008001105 */
[----:B--2---:R-:W-:Y:S05]  /*37b0*/  @!P0 BRA `(.L_x_70) ;  /* 0x0000006c00f88947 */ /* 0x004fea0003800000 */
.L_x_69:
[----:B------:R-:W3:Y:S01]  /*37c0*/  LDS R6, [UR6+0x180] ;  /* 0x00018006ff067984 */ /* 0x000ee20008000800 */
[----:B--2---:R-:W-:Y:S02]  /*37d0*/  HFMA2 R3, -RZ, RZ, 0, 5.9604644775390625e-08 ;  /* 0x00000001ff037431 */ /* 0x004fe400000001ff */
[----:B------:R-:W-:Y:S01]  /*37e0*/  IMAD.MOV.U32 R4, RZ, RZ, 0xffff ;  /* 0x0000ffffff047424 */ /* 0x000fe200078e00ff */
[----:B------:R-:W-:Y:S01]  /*37f0*/  UPRMT UR4, UR47, 0x654, UR7 ;  /* 0x000006542f047896 */ /* 0x000fe20008000007 */
[----:B---3--:R-:W-:-:S03]  /*3800*/  IMAD.SHL.U32 R5, R6, 0x20, RZ ;  /* 0x0000002006057824 */ /* 0x008fc600078e00ff */
[-C--:B------:R-:W-:Y:S02]  /*3810*/  SHF.L.U32 R4, R4, R6.reuse, RZ ;  /* 0x0000000604047219 */ /* 0x080fe400000006ff */
[----:B------:R-:W-:Y:S01]  /*3820*/  SHF.L.U32 R6, R3, R6, RZ ;  /* 0x0000000603067219 */ /* 0x000fe200000006ff */
[----:B------:R3:W-:Y:S04]  /*3830*/  STS [UR6+0x180], R5 ;  /* 0x00018005ff007988 */ /* 0x0007e80008000806 */
[----:B------:R3:W-:Y:S04]  /*3840*/  ATOMS.OR RZ, [UR5+0x14], R4 ;  /* 0x00001404ffff798c */ /* 0x0007e8000b000005 */
[----:B------:R3:W-:Y:S01]  /*3850*/  ATOMS.OR RZ, [UR5+0x18], R6 ;  /* 0x00001806ffff798c */ /* 0x0007e2000b000005 */
[----:B------:R-:W-:Y:S03]  /*3860*/  SYNCS.ARRIVE.TRANS64.RED.A1T0 RZ, [UR4], RZ ;  /* 0x000000ffffff79a7 */ /* 0x000fe60008100404 */
[----:B------:R3:W-:Y:S01]  /*3870*/  ATOMS.XOR RZ, [UR5+0x10], R3 ;  /* 0x00001003ffff798c */ /* 0x0007e2000b800005 */
[----:B------:R-:W-:Y:S05]  /*3880*/  BRA `(.L_x_67) ;  /* 0x0000000000107947 */ /* 0x000fea0003800000 */
.L_x_60:
[----:B------:R-:W-:Y:S02]  /*3890*/  MOV R3, 0xffffffff ;  /* 0xffffffff00037802 */ /* 0x000fe40000000f00 */
[----:B------:R-:W-:-:S03]  /*38a0*/  MOV R4, 0x38d0 ;  /* 0x000038d000047802 */ /* 0x000fc60000000f00 */
[----:B------:R2:W-:Y:S04]  /*38b0*/  STS [UR6+0x180], R3 ;  /* 0x00018003ff007988 */ /* 0x0005e80008000806 */
[----:B-12--5:R-:W-:Y:S05]  /*38c0*/  CALL.REL.NOINC `($__internal_1_$__cuda_sm10x_tcgen05_guardrail_trap_phase_invalid_during_alloc) ;  /* 0x0000007400cc7944 */ /* 0x026fea0003c00000 */
.L_x_67:
[----:B------:R-:W-:Y:S05]  /*38d0*/  WARPSYNC.ALL ;  /* 0x0000000000007948 */ /* 0x000fea0003800000 */
[----:B------:R-:W4:Y:S01]  /*38e0*/  S2UR UR4, SR_CgaCtaId ;  /* 0x00000000000479c3 */ /* 0x000f220000008800 */
[----:B------:R-:W-:Y:S01]  /*38f0*/  UMOV UR26, 0x400 ;  /* 0x00000400001a7882 */ /* 0x000fe20000000000 */
[----:B------:R-:W-:-:S06]  /*3900*/  NOP ;  /* 0x0000000000007918 */ /* 0x000fcc0000000000 */
[----:B------:R-:W-:Y:S06]  /*3910*/  BAR.ARV 0x6, 0xa0 ;  /* 0x0182800000007b1d */ /* 0x000fec0000002000 */
[----:B------:R-:W1:Y:S01]  /*3920*/  LDCU UR6, c[0x0][0x38c] ;  /* 0x00007180ff0677ac */ /* 0x000e620008000800 */
[----:B------:R-:W-:Y:S01]  /*3930*/  LOP3.LUT R0, R0, 0xffff, RZ, 0xc0, !PT ;  /* 0x0000ffff00007812 */ /* 0x000fe200078ec0ff */
[----:B--2---:R-:W-:Y:S01]  /*3940*/  IMAD.MOV.U32 R9, RZ, RZ, 0x1 ;  /* 0x00000001ff097424 */ /* 0x004fe200078e00ff */
[----:B------:R-:W-:Y:S01]  /*3950*/  LOP3.LUT R2, R2, 0xffff, RZ, 0xc0, !PT ;  /* 0x0000ffff02027812 */ /* 0x000fe200078ec0ff */
[----:B------:R-:W-:Y:S01]  /*3960*/  IMAD.MOV.U32 R8, RZ, RZ, RZ ;  /* 0x000000ffff087224 */ /* 0x000fe200078e00ff */
[----:B------:R-:W-:Y:S01]  /*3970*/  R2UR UR42, R0 ;  /* 0x00000000002a72ca */ /* 0x000fe200000e0000 */
[----:B------:R-:W-:Y:S01]  /*3980*/  UMOV UR32, URZ ;  /* 0x000000ff00207c82 */ /* 0x000fe20008000000 */
[----:B------:R-:W-:Y:S01]  /*3990*/  R2UR UR28, R2 ;  /* 0x00000000021c72ca */ /* 0x000fe200000e0000 */
[----:B------:R-:W-:Y:S01]  /*39a0*/  UMOV UR23, URZ ;  /* 0x000000ff00177c82 */ /* 0x000fe20008000000 */
[----:B------:R-:W-:Y:S01]  /*39b0*/  UMOV UR22, URZ ;  /* 0x000000ff00167c82 */ /* 0x000fe20008000000 */
[----:B----4-:R-:W-:-:S02]  /*39c0*/  ULEA UR26, UR4, UR26, 0x18 ;  /* 0x0000001a041a7291 */ /* 0x010fc4000f8ec0ff */
[----:B------:R-:W-:Y:S02]  /*39d0*/  UISETP.NE.AND UP3, UPT, UR46, URZ, UPT ;  /* 0x000000ff2e00728c */ /* 0x000fe4000bf65270 */
[----:B------:R-:W-:Y:S02]  /*39e0*/  UIADD3 UR5, UPT, UPT, UR26, 0x8400, URZ ;  /* 0x000084001a057890 */ /* 0x000fe4000fffe0ff */
[----:B------:R-:W-:Y:S02]  /*39f0*/  UIADD3 UR4, UPT, UPT, UR26, 0x18400, URZ ;  /* 0x000184001a047890 */ /* 0x000fe4000fffe0ff */
[----:B-1----:R-:W-:Y:S01]  /*3a00*/  UIADD3 UR6, UPT, UPT, UR6, 0x3f, URZ ;  /* 0x0000003f06067890 */ /* 0x002fe2000fffe0ff */
[----:B---3--:R-:W1:Y:S01]  /*3a10*/  LDS R3, [UR26+0x180] ;  /* 0x0001801aff037984 */ /* 0x008e620008000800 */
[----:B------:R-:W-:Y:S02]  /*3a20*/  USHF.R.U32.HI UR5, URZ, 0x4, UR5 ;  /* 0x00000004ff057899 */ /* 0x000fe40008011605 */
[----:B------:R-:W-:-:S02]  /*3a30*/  USHF.R.S32.HI UR33, URZ, 0x1f, UR6 ;  /* 0x0000001fff217899 */ /* 0x000fc40008011406 */
[----:B------:R-:W-:Y:S02]  /*3a40*/  USHF.R.U32.HI UR4, URZ, 0x4, UR4 ;  /* 0x00000004ff047899 */ /* 0x000fe40008011604 */
[----:B------:R-:W-:Y:S02]  /*3a50*/  ULEA.HI UR33, UR33, UR6, URZ, 0x6 ;  /* 0x0000000621217291 */ /* 0x000fe4000f8f30ff */
[----:B------:R-:W-:Y:S02]  /*3a60*/  ULOP3.LUT UR5, UR5, 0x3fff, URZ, 0xc0, !UPT ;  /* 0x00003fff05057892 */ /* 0x000fe4000f8ec0ff */
[----:B------:R-:W-:Y:S02]  /*3a70*/  USHF.R.S32.HI UR33, URZ, 0x6, UR33 ;  /* 0x00000006ff217899 */ /* 0x000fe40008011421 */
[----:B------:R-:W-:Y:S02]  /*3a80*/  ULOP3.LUT UR30, UR4, 0x3fff, URZ, 0xc0, !UPT ;  /* 0x00003fff041e7892 */ /* 0x000fe4000f8ec0ff */
[----:B------:R-:W-:Y:S01]  /*3a90*/  UISETP.LT.AND UP0, UPT, UR33, 0x1, UPT ;  /* 0x000000012100788c */ /* 0x000fe2000bf01270 */
[----:B------:R-:W-:Y:S01]  /*3aa0*/  UMOV UR40, 0x0 ;  /* 0x0000000000287882 */ /* 0x000fe20000000000 */
[----:B------:R-:W-:Y:S01]  /*3ab0*/  UMOV UR41, 0x8400010 ;  /* 0x0840001000297882 */ /* 0x000fe20000000000 */
[----:B------:R-:W-:-:S02]  /*3ac0*/  ULOP3.LUT UR29, UR5, 0x10000, URZ, 0xfc, !UPT ;  /* 0x00010000051d7892 */ /* 0x000fc4000f8efcff */
[----:B------:R-:W-:Y:S02]  /*3ad0*/  ULOP3.LUT UR30, UR30, 0x10000, URZ, 0xfc, !UPT ;  /* 0x000100001e1e7892 */ /* 0x000fe4000f8efcff */
[----:B------:R-:W-:Y:S01]  /*3ae0*/  USEL UR43, UR33, 0x1, !UP0 ;  /* 0x00000001212b7887 */ /* 0x000fe2000c000000 */
[----:B------:R-:W-:Y:S01]  /*3af0*/  UMOV UR38, 0x0 ;  /* 0x0000000000267882 */ /* 0x000fe20000000000 */
[----:B------:R-:W-:Y:S01]  /*3b00*/  UMOV UR39, 0x8400010 ;  /* 0x0840001000277882 */ /* 0x000fe20000000000 */
[----:B------:R-:W-:Y:S01]  /*3b10*/  UMOV UR36, 0x0 ;  /* 0x0000000000247882 */ /* 0x000fe20000000000 */
[----:B------:R-:W-:Y:S01]  /*3b20*/  UMOV UR37, 0x8400010 ;  /* 0x0840001000257882 */ /* 0x000fe20000000000 */
[----:B------:R-:W-:Y:S01]  /*3b30*/  UMOV UR34, 0x0 ;  /* 0x0000000000227882 */ /* 0x000fe20000000000 */
[----:B------:R-:W-:Y:S01]  /*3b40*/  UMOV UR35, 0x8400010 ;  /* 0x0840001000237882 */ /* 0x000fe20000000000 */
[----:B-1----:R-:W-:Y:S02]  /*3b50*/  R2UR UR44, R3 ;  /* 0x00000000032c72ca */ /* 0x002fe400000e0000 */
[----:B------:R-:W-:-:S13]  /*3b60*/  CS2R R2, SRZ ;  /* 0x0000000000027805 */ /* 0x000fda000001ff00 */
.L_x_78:
[C---:B------:R-:W-:Y:S02]  /*3b70*/  LEA R0, R8.reuse, UR26, 0x3 ;  /* 0x0000001a08007c11 */ /* 0x040fe4000f8e18ff */
[----:B------:R-:W-:Y:S02]  /*3b80*/  SHF.L.U32 R5, R3, 0x1f, RZ ;  /* 0x0000001f03057819 */ /* 0x000fe400000006ff */
[----:B------:R-:W-:Y:S02]  /*3b90*/  LEA R4, R8, UR26, 0x4 ;  /* 0x0000001a08047c11 */ /* 0x000fe4000f8e20ff */
[----:B------:R-:W1:Y:S02]  /*3ba0*/  SYNCS.PHASECHK.TRANS64.TRYWAIT P0, [R0+URZ+0xd0], R5 ;  /* 0x0000d005000075a7 */ /* 0x000e6400080011ff */
[----:B-1-3--:R-:W-:Y:S05]  /*3bb0*/  @!P0 BRA `(.L_x_71) ;  /* 0x0000006c00108947 */ /* 0x00afea0003800000 */
.L_x_179:
[----:B-1----:R-:W1:Y:S01]  /*3bc0*/  LDS.128 R4, [R4+0x160] ;  /* 0x0001600004047984 */ /* 0x002e620000000c00 */
[----:B------:R-:W-:Y:S02]  /*3bd0*/  VIADD R0, R0, 0xe0 ;  /* 0x000000e000007836 */ /* 0x000fe40000000000 */
[----:B------:R-:W-:Y:S01]  /*3be0*/  VIADD R8, R8, 0x1 ;  /* 0x0000000108087836 */ /* 0x000fe20000000000 */
[----:B------:R-:W-:Y:S01]  /*3bf0*/  @!PT LDS RZ, [RZ] ;  /* 0x00000000fffff984 */ /* 0x000fe20000000800 */
[----:B------:R-:W-:Y:S01]  /*3c00*/  @!PT LDS RZ, [RZ] ;  /* 0x00000000fffff984 */ /* 0x000fe20000000800 */
[----:B------:R-:W-:Y:S01]  /*3c10*/  @!PT LDS RZ, [RZ] ;  /* 0x00000000fffff984 */ /* 0x000fe20000000800 */
[----:B------:R-:W-:Y:S01]  /*3c20*/  @!PT LDS RZ, [RZ] ;  /* 0x00000000fffff984 */ /* 0x000fe20000000800 */
[----:B------:R2:W-:Y:S06]  /*3c30*/  MEMBAR.ALL.CTA ;  /* 0x0000000000007992 */ /* 0x0005ec0000008000 */
[----:B--2---:R-:W2:Y:S01]  /*3c40*/  FENCE.VIEW.ASYNC.S ;  /* 0x00000000000073c6 */ /* 0x004ea20000000000 */
[----:B------:R-:W-:-:S04]  /*3c50*/  PRMT R0, RZ, 0x654, R0 ;  /* 0x00000654ff007816 */ /* 0x000fc80000000000 */
[----:B--2---:R2:W-:Y:S01]  /*3c60*/  SYNCS.ARRIVE.TRANS64.RED.A1T0 RZ, [R0+URZ], RZ ;  /* 0x000000ff00ff79a7 */ /* 0x0045e200081004ff */
[----:B-1----:R-:W-:Y:S01]  /*3c70*/  LOP3.LUT P1, RZ, R6, 0x1, RZ, 0xc0, !PT ;  /* 0x0000000106ff7812 */ /* 0x002fe2000782c0ff */
[----:B--2---:R-:W-:-:S12]  /*3c80*/  BRA.U UP3, `(.L_x_72) ;  /* 0x0000000503087547 */ /* 0x004fd8000b800000 */
[----:B------:R-:W1:Y:S01]  /*3c90*/  LDCU UR4, c[0x0][0x38c] ;  /* 0x00007180ff0477ac */ /* 0x000e620008000800 */
[----:B------:R-:W-:Y:S02]  /*3ca0*/  PLOP3.LUT P2, PT, PT, PT, PT, 0x80, 0x8 ;  /* 0x000000000008781c */ /* 0x000fe40003f4f070 */
[----:B------:R-:W-:Y:S01]  /*3cb0*/  SHF.L.U32 R5, R9, 0x1f, RZ ;  /* 0x0000001f09057819 */ /* 0x000fe200000006ff */
[----:B------:R-:W-:Y:S02]  /*3cc0*/  ULEA UR31, UR32, UR26, 0x3 ;  /* 0x0000001a201f7291 */ /* 0x000fe4000f8e18ff */
[----:B------:R-:W-:Y:S02]  /*3cd0*/  ULEA UR11, UR32, UR44, 0x7 ;  /* 0x0000002c200b7291 */ /* 0x000fe4000f8e38ff */
[----:B-1----:R-:W-:-:S06]  /*3ce0*/  UISETP.GE.AND UP0, UPT, UR4, 0x1, UPT ;  /* 0x000000010400788c */ /* 0x002fcc000bf06270 */
[----:B------:R-:W-:-:S05]  /*3cf0*/  PLOP3.LUT P0, PT, PT, PT, UP0, 0x80, 0x8 ;  /* 0x000000000008781c */ /* 0x000fca0003f0f008 */
[----:B------:R-:W-:-:S08]  /*3d00*/  @UP0 ULEA UR4, UR23, UR26, 0x3 ;  /* 0x0000001a17040291 */ /* 0x000fd0000f8e18ff */
[----:B------:R-:W-:-:S04]  /*3d10*/  @P0 SHF.L.U32 R0, R2, 0x1f, RZ ;  /* 0x0000001f02000819 */ /* 0x000fc800000006ff */
[----:B------:R1:W2:Y:S01]  /*3d20*/  @P0 SYNCS.PHASECHK.TRANS64.TRYWAIT P2, [UR4], R0 ;  /* 0x00000000ff0005a7 */ /* 0x0002a20008041104 */
[----:B------:R-:W3:Y:S02]  /*3d30*/  SYNCS.PHASECHK.TRANS64.TRYWAIT P0, [UR31+0x110], R5 ;  /* 0x00011005ff0075a7 */ /* 0x000ee4000800111f */
[----:B-123--:R-:W-:Y:S05]  /*3d40*/  @!P0 BRA `(.L_x_73) ;  /* 0x0000006800c08947 */ /* 0x00efea0003800000 */
.L_x_181:
[----:B------:R-:W-:Y:S01]  /*3d50*/  UMOV UR27, UR22 ;  /* 0x00000016001b7c82 */ /* 0x000fe20008000000 */
[----:B------:R-:W-:Y:S05]  /*3d60*/  BRA.U !UP0, `(.L_x_74) ;  /* 0x0000000108c07547 */ /* 0x000fea000b800000 */
[----:B------:R-:W-:Y:S02]  /*3d70*/  UIADD3 UR27, UPT, UPT, UR43, UR22, URZ ;  /* 0x000000162b1b7290 */ /* 0x000fe4000fffe0ff */
[----:B------:R-:W-:Y:S01]  /*3d80*/  UPLOP3.LUT UP2, UPT, UPT, UPT, UPT, 0x40, 0x4 ;  /* 0x000000000004789c */ /* 0x000fe20003f4e870 */
[----:B------:R-:W-:Y:S01]  /*3d90*/  UMOV UR24, UR33 ;  /* 0x0000002100187c82 */ /* 0x000fe20008000000 */
[----:B------:R-:W-:-:S09]  /*3da0*/  UMOV UR10, UR23 ;  /* 0x00000017000a7c82 */ /* 0x000fd20008000000 */
.L_x_77:
[----:B--2---:R-:W-:Y:S01]  /*3db0*/  ULEA UR5, UR10, UR26, 0x3 ;  /* 0x0000001a0a057291 */ /* 0x004fe2000f8e18ff */
[----:B---3--:R-:W-:Y:S11]  /*3dc0*/  @P2 BRA `(.L_x_75) ;  /* 0x00000000000c2947 */ /* 0x008ff60003800000 */
[----:B-1----:R-:W-:Y:S04]  /*3dd0*/  SHF.L.U32 R5, R2, 0x1f, RZ ;  /* 0x0000001f02057819 */ /* 0x002fe800000006ff */
[----:B------:R-:W1:Y:S02]  /*3de0*/  SYNCS.PHASECHK.TRANS64.TRYWAIT P0, [UR5], R5 ;  /* 0x00000005ff0075a7 */ /* 0x000e640008001105 */
[----:B-1----:R-:W-:Y:S05]  /*3df0*/  @!P0 BRA `(.L_x_76) ;  /* 0x0000006800ac8947 */ /* 0x002fea0003800000 */
.L_x_75:
[----:B------:R-:W-:Y:S01]  /*3e00*/  UISETP.NE.AND UP0, UPT, UR24, 0x1, UPT ;  /* 0x000000011800788c */ /* 0x000fe2000bf05270 */
[----:B------:R-:W-:Y:S01]  /*3e10*/  PLOP3.LUT P2, PT, PT, PT, PT, 0x80, 0x8 ;  /* 0x000000000008781c */ /* 0x000fe20003f4f070 */
[----:B------:R-:W-:Y:S02]  /*3e20*/  UIADD3 UR4, UPT, UPT, UR10, 0x1, URZ ;  /* 0x000000010a047890 */ /* 0x000fe4000fffe0ff */
[----:B------:R-:W-:Y:S02]  /*3e30*/  UIADD3 UR25, UPT, UPT, UR5, 0x40, URZ ;  /* 0x0000004005197890 */ /* 0x000fe4000fffe0ff */
[----:B------:R-:W-:Y:S01]  /*3e40*/  UISETP.NE.AND UP1, UPT, UR4, 0x8, UPT ;  /* 0x000000080400788c */ /* 0x000fe2000bf25270 */
[----:B------:R-:W-:Y:S01]  /*3e50*/  PLOP3.LUT P0, PT, PT, PT, UP0, 0x80, 0x8 ;  /* 0x000000000008781c */ /* 0x000fe20003f0f008 */
[----:B------:R-:W-:Y:S02]  /*3e60*/  UIADD3 UR22, UPT, UPT, UR22, 0x1, URZ ;  /* 0x0000000116167890 */ /* 0x000fe4000fffe0ff */
[----:B------:R-:W-:Y:S02]  /*3e70*/  USEL UR6, URZ, 0x1, UP1 ;  /* 0x00000001ff067887 */ /* 0x000fe40008800000 */
[----:B------:R-:W-:Y:S02]  /*3e80*/  USEL UR23, UR4, URZ, UP1 ;  /* 0x000000ff04177287 */ /* 0x000fe40008800000 */
[----:B------:R-:W-:Y:S02]  /*3e90*/  UIADD3 UR24, UPT, UPT, UR24, -0x1, URZ ;  /* 0xffffffff18187890 */ /* 0x000fe4000fffe0ff */
[----:B------:R-:W-:Y:S01]  /*3ea0*/  @UP0 ULEA UR4, UR23, UR26, 0x3 ;  /* 0x0000001a17040291 */ /* 0x000fe2000f8e18ff */
[----:B------:R-:W-:Y:S01]  /*3eb0*/  LOP3.LUT R2, R2, UR6, RZ, 0x3c, !PT ;  /* 0x0000000602027c12 */ /* 0x000fe2000f8e3cff */
[----:B------:R-:W-:Y:S02]  /*3ec0*/  ULEA UR6, UR10, UR30, 0xa ;  /* 0x0000001e0a067291 */ /* 0x000fe4000f8e50ff */
[----:B------:R-:W-:Y:S01]  /*3ed0*/  UISETP.NE.AND UP0, UPT, UR22, UR27, UPT ;  /* 0x0000001b1600728c */ /* 0x000fe2000bf05270 */
[----:B-1----:R-:W-:Y:S01]  /*3ee0*/  @P0 SHF.L.U32 R0, R2, 0x1f, RZ ;  /* 0x0000001f02000819 */ /* 0x002fe200000006ff */
[----:B------:R-:W-:Y:S02]  /*3ef0*/  UIADD3 UR20, UPT, UPT, UR6, 0x2, URZ ;  /* 0x0000000206147890 */ /* 0x000fe4000fffe0ff */
[----:B------:R-:W-:Y:S01]  /*3f00*/  UIADD3 UR16, UPT, UPT, UR6, 0x4, URZ ;  /* 0x0000000406107890 */ /* 0x000fe2000fffe0ff */
[----:B------:R2:W3:Y:S01]  /*3f10*/  @P0 SYNCS.PHASECHK.TRANS64.TRYWAIT P2, [UR4], R0 ;  /* 0x00000000ff0005a7 */ /* 0x0004e20008041104 */
[----:B------:R-:W-:Y:S02]  /*3f20*/  ULEA UR4, UR10, UR29, 0x9 ;  /* 0x0000001d0a047291 */ /* 0x000fe4000f8e48ff */
[----:B------:R-:W-:Y:S02]  /*3f30*/  UIADD3 UR12, UPT, UPT, UR6, 0x6, URZ ;  /* 0x00000006060c7890 */ /* 0x000fe4000fffe0ff */
[----:B------:R-:W-:Y:S02]  /*3f40*/  UIADD3 UR18, UPT, UPT, UR4, 0x2, URZ ;  /* 0x0000000204127890 */ /* 0x000fe4000fffe0ff */
[----:B------:R-:W-:Y:S02]  /*3f50*/  UIADD3 UR14, UPT, UPT, UR4, 0x4, URZ ;  /* 0x00000004040e7890 */ /* 0x000fe4000fffe0ff */
[----:B------:R-:W-:Y:S01]  /*3f60*/  UIADD3 UR8, UPT, UPT, UR4, 0x6, URZ ;  /* 0x0000000604087890 */ /* 0x000fe2000fffe0ff */
[----:B------:R-:W-:Y:S01]  /*3f70*/  UMOV UR7, 0x40004040 ;  /* 0x4000404000077882 */ /* 0x000fe20000000000 */
[----:B------:R-:W-:Y:S01]  /*3f80*/  UMOV UR5, 0x40004040 ;  /* 0x4000404000057882 */ /* 0x000fe20000000000 */
[----:B------:R-:W-:Y:S01]  /*3f90*/  UMOV UR21, 0x40004040 ;  /* 0x4000404000157882 */ /* 0x000fe20000000000 */
[----:B------:R2:W-:Y:S01]  /*3fa0*/  UTCHMMA.2CTA gdesc[UR4], gdesc[UR6], tmem[UR11], tmem[UR40], idesc[UR41], UP2 ;  /* 0x00ff2806040075ea */ /* 0x0005e2000920000b */
[----:B------:R-:W-:Y:S01]  /*3fb0*/  UPLOP3.LUT UP2, UPT, UPT, UPT, UPT, 0x80, 0x8 ;  /* 0x000000000008789c */ /* 0x000fe20003f4f070 */
[----:B------:R-:W-:Y:S01]  /*3fc0*/  UMOV UR19, 0x40004040 ;  /* 0x4000404000137882 */ /* 0x000fe20000000000 */
[----:B------:R-:W-:Y:S01]  /*3fd0*/  UMOV UR17, 0x40004040 ;  /* 0x4000404000117882 */ /* 0x000fe20000000000 */
[----:B------:R2:W-:Y:S01]  /*3fe0*/  UTCHMMA.2CTA gdesc[UR18], gdesc[UR20], tmem[UR11], tmem[UR38], idesc[UR39], UPT ;  /* 0x00ff2614120075ea */ /* 0x0005e2000ba0000b */
[----:B------:R-:W-:Y:S01]  /*3ff0*/  UMOV UR15, 0x40004040 ;  /* 0x40004040000f7882 */ /* 0x000fe20000000000 */
[----:B------:R-:W-:Y:S01]  /*4000*/  UMOV UR13, 0x40004040 ;  /* 0x40004040000d7882 */ /* 0x000fe20000000000 */
[----:B------:R-:W-:Y:S01]  /*4010*/  UMOV UR9, 0x40004040 ;  /* 0x4000404000097882 */ /* 0x000fe20000000000 */
[----:B------:R2:W-:Y:S01]  /*4020*/  UTCHMMA.2CTA gdesc[UR14], gdesc[UR16], tmem[UR11], tmem[UR36], idesc[UR37], UPT ;  /* 0x00ff24100e0075ea */ /* 0x0005e2000ba0000b */
[----:B------:R2:W-:Y:S01]  /*4030*/  UTCHMMA.2CTA gdesc[UR8], gdesc[UR12], tmem[UR11], tmem[UR34], idesc[UR35], UPT ;  /* 0x00ff220c080075ea */ /* 0x0005e2000ba0000b */
[----:B------:R2:W-:Y:S01]  /*4040*/  UTCBAR.2CTA.MULTICAST [UR25], URZ, UR28 ;  /* 0x000000ff190073e9 */ /* 0x0005e2000820081c */
[----:B------:R-:W-:Y:S01]  /*4050*/  UMOV UR10, UR23 ;  /* 0x00000017000a7c82 */ /* 0x000fe20008000000 */
[----:B------:R-:W-:Y:S05]  /*4060*/  BRA.U UP0, `(.L_x_77) ;  /* 0xfffffffd00507547 */ /* 0x000fea000b83ffff */
.L_x_74:
[----:B--2---:R-:W-:Y:S01]  /*4070*/  UIADD3 UR4, UPT, UPT, UR31, 0xf0, URZ ;  /* 0x000000f01f047890 */ /* 0x004fe2000fffe0ff */
[----:B------:R-:W-:-:S08]  /*4080*/  UMOV UR22, UR27 ;  /* 0x0000001b00167c82 */ /* 0x000fd00008000000 */
[----:B------:R2:W-:Y:S01]  /*4090*/  UTCBAR.2CTA.MULTICAST [UR4], URZ, UR42 ;  /* 0x000000ff040073e9 */ /* 0x0005e2000820082a */
[----:B------:R-:W-:Y:S02]  /*40a0*/  NOP ;  /* 0x0000000000007918 */ /* 0x000fe40000000000 */
.L_x_72:
[----:B--2---:R-:W-:Y:S01]  /*40b0*/  UIADD3 UR4, UPT, UPT, UR32, 0x1, URZ ;  /* 0x0000000120047890 */ /* 0x004fe2000fffe0ff */
[----:B------:R-:W-:-:S03]  /*40c0*/  ISETP.NE.AND P0, PT, R8, 0x2, PT ;  /* 0x000000020800780c */ /* 0x000fc60003f05270 */
[----:B------:R-:W-:Y:S01]  /*40d0*/  UISETP.NE.AND UP0, UPT, UR4, 0x4, UPT ;  /* 0x000000040400788c */ /* 0x000fe2000bf05270 */
[----:B-1----:R-:W-:Y:S02]  /*40e0*/  SEL R0, RZ, 0x1, P0 ;  /* 0x00000001ff007807 */ /* 0x002fe40000000000 */
[----:B------:R-:W-:Y:S01]  /*40f0*/  SEL R8, R8, RZ, P0 ;  /* 0x000000ff08087207 */ /* 0x000fe20000000000 */
[----:B------:R-:W-:Y:S01]  /*4100*/  USEL UR5, URZ, 0x1, UP0 ;  /* 0x00000001ff057887 */ /* 0x000fe20008000000 */
[----:B------:R-:W-:Y:S01]  /*4110*/  LOP3.LUT R3, R3, R0, RZ, 0x3c, !PT ;  /* 0x0000000003037212 */ /* 0x000fe200078e3cff */
[----:B------:R-:W-:-:S04]  /*4120*/  USEL UR32, UR4, URZ, UP0 ;  /* 0x000000ff04207287 */ /* 0x000fc80008000000 */
[----:B------:R-:W-:Y:S01]  /*4130*/  LOP3.LUT R9, R9, UR5, RZ, 0x3c, !PT ;  /* 0x0000000509097c12 */ /* 0x000fe2000f8e3cff */
[----:B------:R-:W-:Y:S07]  /*4140*/  @P1 BRA `(.L_x_78) ;  /* 0xfffffff800881947 */ /* 0x000fee000383ffff */
[----:B------:R-:W1:Y:S01]  /*4150*/  S2UR UR8, SR_CgaCtaId ;  /* 0x00000000000879c3 */ /* 0x000e620000008800 */
[----:B------:R-:W-:Y:S01]  /*4160*/  ELECT P0, URZ, PT ;  /* 0x0000000000ff782f */ /* 0x000fe20003800000 */
[----:B------:R-:W-:Y:S01]  /*4170*/  HFMA2 R0, -RZ, RZ, 0, 5.9604644775390625e-08 ;  /* 0x00000001ff007431 */ /* 0x000fe200000001ff */
[----:B------:R-:W-:-:S05]  /*4180*/  UMOV UR4, 0x40 ;  /* 0x0000004000047882 */ /* 0x000fca0000000000 */
[----:B------:R-:W-:Y:S01]  /*4190*/  UVIRTCOUNT.DEALLOC.SMPOOL 0x80 ;  /* 0x000000800000784c */ /* 0x000fe20000000000 */
[----:B------:R-:W-:Y:S02]  /*41a0*/  UISETP.NE.AND UP1, UPT, UR46, URZ, UPT ;  /* 0x000000ff2e00728c */ /* 0x000fe4000bf25270 */
[----:B-1----:R-:W-:-:S09]  /*41b0*/  ULEA UR8, UR8, UR4, 0x18 ;  /* 0x0000000408087291 */ /* 0x002fd2000f8ec0ff */
[----:B------:R1:W-:Y:S01]  /*41c0*/  @P0 STS.U8 [UR8+0x1c], R0 ;  /* 0x00001c00ff000988 */ /* 0x0003e20008000008 */
[----:B------:R-:W-:Y:S05]  /*41d0*/  BRA.U UP1, `(.L_x_79) ;  /* 0x0000000101a07547 */ /* 0x000fea000b800000 */
[----:B------:R-:W-:Y:S01]  /*41e0*/  UIADD3 UR7, UPT, UPT, UR26, 0x110, URZ ;  /* 0x000001101a077890 */ /* 0x000fe2000fffe0ff */
[----:B------:R-:W-:-:S03]  /*41f0*/  SHF.L.U32 R3, R9, 0x1f, RZ ;  /* 0x0000001f09037819 */ /* 0x000fc600000006ff */
[----:B------:R-:W-:-:S09]  /*4200*/  ULEA UR4, UR32, UR7, 0x3 ;  /* 0x0000000720047291 */ /* 0x000fd2000f8e18ff */
[----:B------:R-:W2:Y:S02]  /*4210*/  SYNCS.PHASECHK.TRANS64.TRYWAIT P0, [UR4], R3 ;  /* 0x00000003ff0075a7 */ /* 0x000ea40008001104 */
[----:B--2---:R-:W-:Y:S05]  /*4220*/  @!P0 BRA `(.L_x_80) ;  /* 0x0000006400b88947 */ /* 0x004fea0003800000 */
.L_x_184:
        /* <DEDUP_REMOVED lines=9> */
.L_x_186:
        /* <DEDUP_REMOVED lines=9> */
.L_x_188:
[----:B------:R-:W-:-:S04]  /*4350*/  UIADD3 UR4, UPT, UPT, UR4, 0x1, URZ ;  /* 0x0000000104047890 */ /* 0x000fc8000fffe0ff */
[----:B------:R-:W-:-:S04]  /*4360*/  UISETP.NE.AND UP0, UPT, UR4, 0x4, UPT ;  /* 0x000000040400788c */ /* 0x000fc8000bf05270 */
[----:B------:R-:W-:Y:S02]  /*4370*/  USEL UR5, URZ, 0x1, UP0 ;  /* 0x00000001ff057887 */ /* 0x000fe40008000000 */
[----:B------:R-:W-:-:S04]  /*4380*/  USEL UR4, UR4, URZ, UP0 ;  /* 0x000000ff04047287 */ /* 0x000fc80008000000 */
[----:B------:R-:W-:Y:S01]  /*4390*/  ULEA UR4, UR4, UR7, 0x3 ;  /* 0x0000000704047291 */ /* 0x000fe2000f8e18ff */
[----:B-1----:R-:W-:-:S04]  /*43a0*/  LOP3.LUT R3, R2, UR5, RZ, 0x3c, !PT ;  /* 0x0000000502037c12 */ /* 0x002fc8000f8e3cff */
[----:B------:R-:W-:Y:S01]  /*43b0*/  SHF.L.U32 R3, R3, 0x1f, RZ ;  /* 0x0000001f03037819 */ /* 0x000fe200000006ff */
[----:B------:R-:W-:-:S04]  /*43c0*/  IMAD.U32 R0, RZ, RZ, UR4 ;  /* 0x00000004ff007e24 */ /* 0x000fc8000f8e00ff */
[----:B------:R1:W2:Y:S03]  /*43d0*/  SYNCS.PHASECHK.TRANS64.TRYWAIT P0, [R0+URZ], R3 ;  /* 0x00000003000075a7 */ /* 0x0002a600080011ff */
[----:B--2---:R-:W-:Y:S05]  /*43e0*/  @!P0 NANOSLEEP.SYNCS 0x989680 ;  /* 0x009896800000895d */ /* 0x004fea0003900000 */
[----:B------:R-:W2:Y:S02]  /*43f0*/  @!P0 SYNCS.PHASECHK.TRANS64 P0, [R0+URZ], R3 ;  /* 0x00000003000085a7 */ /* 0x000ea400080010ff */
[----:B--2---:R-:W-:Y:S05]  /*4400*/  @P0 BRA `(.L_x_83) ;  /* 0x0000000000200947 */ /* 0x004fea0003800000 */
.L_x_84:
[----:B--2---:R2:W4:Y:S02]  /*4410*/  SYNCS.PHASECHK.TRANS64.TRYWAIT P0, [R0+URZ], R3 ;  /* 0x00000003000075a7 */ /* 0x00452400080011ff */
[----:B----4-:R-:W-:Y:S05]  /*4420*/  @!P0 NANOSLEEP.SYNCS 0x989680 ;  /* 0x009896800000895d */ /* 0x010fea0003900000 */
[----:B------:R-:W4:Y:S02]  /*4430*/  @!P0 SYNCS.PHASECHK.TRANS64 P0, [R0+URZ], R3 ;  /* 0x00000003000085a7 */ /* 0x000f2400080010ff */
[----:B----4-:R-:W-:Y:S05]  /*4440*/  @!P0 BRA `(.L_x_84) ;  /* 0xfffffffc00f08947 */ /* 0x010fea000383ffff */
[----:B------:R-:W-:Y:S05]  /*4450*/  BRA `(.L_x_83) ;  /* 0x00000000000c7947 */ /* 0x000fea0003800000 */
.L_x_79:
[----:B------:R-:W-:-:S04]  /*4460*/  UIADD3 UR4, UPT, UPT, UR26, 0x150, URZ ;  /* 0x000001501a047890 */ /* 0x000fc8000fffe0ff */
[----:B------:R-:W-:-:S09]  /*4470*/  UPRMT UR4, UR47, 0x654, UR4 ;  /* 0x000006542f047896 */ /* 0x000fd20008000004 */
[----:B------:R-:W-:Y:S03]  /*4480*/  SYNCS.ARRIVE.TRANS64.RED.A1T0 RZ, [UR4], RZ ;  /* 0x000000ffffff79a7 */ /* 0x000fe60008100404 */
.L_x_83:
[----:B-12---:R-:W-:Y:S01]  /*4490*/  SHF.L.U32 R3, RZ, 0x1f, RZ ;  /* 0x0000001fff037819 */ /* 0x006fe200000006ff */
[----:B------:R-:W-:Y:S01]  /*44a0*/  UIADD3 UR4, UPT, UPT, UR26, 0x150, URZ ;  /* 0x000001501a047890 */ /* 0x000fe2000fffe0ff */
[----:B------:R-:W-:Y:S02]  /*44b0*/  PLOP3.LUT P0, PT, PT, PT, UP1, 0x80, 0x8 ;  /* 0x000000000008781c */ /* 0x000fe40003f0f018 */
[----:B------:R-:W1:Y:S02]  /*44c0*/  SYNCS.PHASECHK.TRANS64.TRYWAIT P1, [UR26+0x150], R3 ;  /* 0x00015003ff0075a7 */ /* 0x000e64000802111a */
[----:B-1----:R-:W-:Y:S09]  /*44d0*/  @!P1 BRA `(.L_x_85) ;  /* 0x0000006400549947 */ /* 0x002ff20003800000 */
.L_x_190:
[----:B------:R-:W-:Y:S01]  /*44e0*/  @!UP1 UPRMT UR4, UR47, 0x654, UR4 ;  /* 0x000006542f049896 */ /* 0x000fe20008000004 */
[----:B------:R-:W-:Y:S01]  /*44f0*/  UMOV UR5, 0xffff ;  /* 0x0000ffff00057882 */ /* 0x000fe20000000000 */
[----:B------:R-:W-:-:S07]  /*4500*/  UMOV UR6, 0x1 ;  /* 0x0000000100067882 */ /* 0x000fce0000000000 */
[----:B------:R-:W-:Y:S01]  /*4510*/  @!P0 SYNCS.ARRIVE.TRANS64.RED.A1T0 RZ, [UR4], RZ ;  /* 0x000000ffffff89a7 */ /* 0x000fe20008100404 */
[----:B------:R-:W-:Y:S01]  /*4520*/  NOP ;  /* 0x0000000000007918 */ /* 0x000fe20000000000 */
[----:B-1----:R-:W1:Y:S01]  /*4530*/  LDS R0, [UR8+0x14] ;  /* 0x00001408ff007984 */ /* 0x002e620008000800 */
[----:B------:R-:W-:-:S04]  /*4540*/  ULOP3.LUT UR4, UR44, 0xffff, URZ, 0xc0, !UPT ;  /* 0x0000ffff2c047892 */ /* 0x000fc8000f8ec0ff */
[----:B------:R-:W-:-:S04]  /*4550*/  USHF.R.U32.HI UR4, URZ, 0x5, UR4 ;  /* 0x00000005ff047899 */ /* 0x000fc80008011604 */
[----:B------:R-:W-:Y:S02]  /*4560*/  USHF.L.U32 UR5, UR5, UR4, URZ ;  /* 0x0000000405057299 */ /* 0x000fe400080006ff */
[----:B------:R-:W-:-:S04]  /*4570*/  USHF.L.U32 UR4, UR6, UR4, URZ ;  /* 0x0000000406047299 */ /* 0x000fc800080006ff */
[----:B-1----:R-:W-:-:S04]  /*4580*/  LOP3.LUT R0, R0, UR5, RZ, 0xc0, !PT ;  /* 0x0000000500007c12 */ /* 0x002fc8000f8ec0ff */
[----:B------:R-:W-:-:S13]  /*4590*/  ISETP.NE.AND P0, PT, R0, UR5, PT ;  /* 0x0000000500007c0c */ /* 0x000fda000bf05270 */
[----:B------:R-:W-:Y:S05]  /*45a0*/  @P0 BRA `(.L_x_86) ;  /* 0x0000000000580947 */ /* 0x000fea0003800000 */
[----:B------:R-:W1:Y:S02]  /*45b0*/  LDS R0, [UR8+0x18] ;  /* 0x00001808ff007984 */ /* 0x000e640008000800 */
[----:B-1----:R-:W-:-:S04]  /*45c0*/  LOP3.LUT R0, R0, UR4, RZ, 0xc0, !PT ;  /* 0x0000000400007c12 */ /* 0x002fc8000f8ec0ff */
[----:B------:R-:W-:-:S13]  /*45d0*/  ISETP.NE.AND P0, PT, R0, UR4, PT ;  /* 0x0000000400007c0c */ /* 0x000fda000bf05270 */
[----:B------:R-:W-:Y:S05]  /*45e0*/  @P0 BRA `(.L_x_87) ;  /* 0x00000000003c0947 */ /* 0x000fea0003800000 */
[----:B------:R-:W1:Y:S01]  /*45f0*/  S2R R2, SR_LANEID ;  /* 0x0000000000027919 */ /* 0x000e620000000000 */
[----:B------:R-:W-:Y:S01]  /*4600*/  ULOP3.LUT UR5, URZ, UR5, URZ, 0x33, !UPT ;  /* 0x00000005ff057292 */ /* 0x000fe2000f8e33ff */
[----:B------:R-:W-:Y:S01]  /*4610*/  LOP3.LUT R4, RZ, UR4, RZ, 0x33, !PT ;  /* 0x00000004ff047c12 */ /* 0x000fe2000f8e33ff */
[----:B------:R-:W-:Y:S02]  /*4620*/  VOTEU.ANY UR4, UPT, PT ;  /* 0x0000000000047886 */ /* 0x000fe400038e0100 */
[----:B------:R-:W-:Y:S01]  /*4630*/  UFLO.U32 UR4, UR4 ;  /* 0x00000004000472bd */ /* 0x000fe200080e0000 */
[----:B------:R-:W2:Y:S01]  /*4640*/  REDUX UR6, R4 ;  /* 0x00000000040673c4 */ /* 0x000ea20000000000 */
[----:B------:R-:W-:-:S06]  /*4650*/  IMAD.U32 R0, RZ, RZ, UR5 ;  /* 0x00000005ff007e24 */ /* 0x000fcc000f8e00ff */
[----:B------:R4:W-:Y:S01]  /*4660*/  UTCATOMSWS.AND URZ, UR5 ;  /* 0x0000000500ff79e3 */ /* 0x0009e20008000000 */
[----:B------:R-:W3:Y:S01]  /*4670*/  REDUX UR7, R0 ;  /* 0x00000000000773c4 */ /* 0x000ee20000000000 */
[----:B-1----:R-:W-:Y:S01]  /*4680*/  ISETP.EQ.U32.AND P0, PT, R2, UR4, PT ;  /* 0x0000000402007c0c */ /* 0x002fe2000bf02070 */
[----:B--2---:R-:W-:Y:S01]  /*4690*/  IMAD.U32 R2, RZ, RZ, UR6 ;  /* 0x00000006ff027e24 */ /* 0x004fe2000f8e00ff */
[----:B---3--:R-:W-:-:S11]  /*46a0*/  MOV R3, UR7 ;  /* 0x0000000700037c02 */ /* 0x008fd60008000f00 */
[----:B------:R4:W-:Y:S04]  /*46b0*/  @P0 ATOMS.AND RZ, [UR8+0x14], R3 ;  /* 0x00001403ffff098c */ /* 0x0009e8000a800008 */
[----:B------:R4:W-:Y:S01]  /*46c0*/  @P0 ATOMS.AND RZ, [UR8+0x18], R2 ;  /* 0x00001802ffff098c */ /* 0x0009e2000a800008 */
[----:B------:R-:W-:Y:S05]  /*46d0*/  BRA `(.L_x_88) ;  /* 0x0000000000147947 */ /* 0x000fea0003800000 */
.L_x_87:
[----:B------:R-:W-:Y:S02]  /*46e0*/  MOV R2, 0x4700 ;  /* 0x0000470000027802 */ /* 0x000fe40000000f00 */
[----:B---3-5:R-:W-:Y:S05]  /*46f0*/  CALL.REL.NOINC `($__internal_0_$__cuda_sm10x_tcgen05_guardrail_trap_col_being_dealloced_not_returned_by_alloc) ;  /* 0x0000006800347944 */ /* 0x028fea0003c00000 */
[----:B------:R-:W-:Y:S05]  /*4700*/  BRA `(.L_x_88) ;  /* 0x0000000000087947 */ /* 0x000fea0003800000 */
.L_x_86:
[----:B------:R-:W-:Y:S02]  /*4710*/  MOV R2, 0x4730 ;  /* 0x0000473000027802 */ /* 0x000fe40000000f00 */
[----:B---3-5:R-:W-:Y:S05]  /*4720*/  CALL.REL.NOINC `($__internal_2_$__cuda_sm10x_tcgen05_guardrail_trap_unallocated_columns_being_dealloced) ;  /* 0x0000006800407944 */ /* 0x028fea0003c00000 */
.L_x_88:
[----:B------:R-:W-:Y:S01]  /*4730*/  NOP ;  /* 0x0000000000007918 */ /* 0x000fe20000000000 */
[----:B----4-:R-:W-:Y:S05]  /*4740*/  EXIT ;  /* 0x000000000000794d */ /* 0x010fea0003800000 */
.L_x_59:
[----:B------:R-:W-:-:S09]  /*4750*/  UISETP.NE.OR UP0, UPT, UR20, 0x3, !UP4 ;  /* 0x000000031400788c */ /* 0x000fd2000e705670 */
[----:B------:R-:W-:Y:S05]  /*4760*/  BRA.U UP0, `(.L_x_89) ;  /* 0x0000001100f07547 */ /* 0x000fea000b800000 */
[----:B------:R-:W2:Y:S01]  /*4770*/  LDCU.64 UR4, c[0x0][0x888] ;  /* 0x00011100ff0477ac */ /* 0x000ea20008000a00 */
[----:B------:R-:W3:Y:S01]  /*4780*/  S2UR UR10, SR_CgaCtaId ;  /* 0x00000000000a79c3 */ /* 0x000ee20000008800 */
[----:B------:R-:W-:Y:S02]  /*4790*/  HFMA2 R9, -RZ, RZ, 0, 0 ;  /* 0x00000000ff097431 */ /* 0x000fe400000001ff */
[----:B------:R-:W-:Y:S01]  /*47a0*/  IMAD.MOV.U32 R11, RZ, RZ, 0x1 ;  /* 0x00000001ff0b7424 */ /* 0x000fe200078e00ff */
[----:B------:R-:W4:Y:S01]  /*47b0*/  LDCU UR37, c[0x0][0x370] ;  /* 0x00006e00ff2577ac */ /* 0x000f220008000800 */
[----:B------:R-:W-:Y:S01]  /*47c0*/  IMAD.MOV.U32 R10, RZ, RZ, RZ ;  /* 0x000000ffff0a7224 */ /* 0x000fe200078e00ff */
[----:B------:R-:W-:Y:S01]  /*47d0*/  MOV R3, 0x2000 ;  /* 0x0000200000037802 */ /* 0x000fe20000000f00 */
[----:B------:R-:W4:Y:S01]  /*47e0*/  LDCU.128 UR48, c[0x0][0xb10] ;  /* 0x00016200ff3077ac */ /* 0x000f220008000c00 */
[----:B------:R-:W1:Y:S01]  /*47f0*/  LDC.64 R12, c[0x0][0x348] ;  /* 0x0000d200ff0c7b82 */ /* 0x000e620000000a00 */
[----:B------:R-:W3:Y:S01]  /*4800*/  LDCU UR31, c[0x0][0x374] ;  /* 0x00006e80ff1f77ac */ /* 0x000ee20008000800 */
[----:B------:R-:W3:Y:S01]  /*4810*/  LDCU.64 UR38, c[0x0][0x890] ;  /* 0x00011200ff2677ac */ /* 0x000ee20008000a00 */
[----:B--2---:R-:W-:Y:S01]  /*4820*/  UISETP.NE.U32.AND UP0, UPT, UR4, URZ, UPT ;  /* 0x000000ff0400728c */ /* 0x004fe2000bf05070 */
[----:B------:R-:W2:Y:S01]  /*4830*/  LDCU UR15, c[0x0][0xb0c] ;  /* 0x00016180ff0f77ac */ /* 0x000ea20008000800 */
[----:B------:R-:W2:Y:S01]  /*4840*/  LDCU UR57, c[0x0][0xb20] ;  /* 0x00016400ff3977ac */ /* 0x000ea20008000800 */
[----:B------:R-:W2:Y:S01]  /*4850*/  LDCU UR4, c[0x0][0xb30] ;  /* 0x00016600ff0477ac */ /* 0x000ea20008000800 */
[----:B------:R-:W-:Y:S01]  /*4860*/  UMOV UR21, 0x400 ;  /* 0x0000040000157882 */ /* 0x000fe20000000000 */
[----:B----4-:R-:W-:-:S02]  /*4870*/  UIMAD.WIDE.U32 UR6, UR37, UR48, URZ ;  /* 0x00000030250672a5 */ /* 0x010fc4000f8e00ff */
[----:B---3--:R-:W-:Y:S02]  /*4880*/  UIMAD.WIDE.U32 UR8, UR31, UR51, URZ ;  /* 0x000000331f0872a5 */ /* 0x008fe4000f8e00ff */
[----:B------:R-:W-:Y:S02]  /*4890*/  ULEA UR21, UR10, UR21, 0x18 ;  /* 0x000000150a157291 */ /* 0x000fe4000f8ec0ff */
[----:B------:R-:W-:Y:S02]  /*48a0*/  UISETP.NE.AND.EX UP6, UPT, UR5, URZ, UPT, UP0 ;  /* 0x000000ff0500728c */ /* 0x000fe4000bfc5300 */
[----:B------:R-:W-:Y:S02]  /*48b0*/  UISETP.NE.AND UP0, UPT, UR45, 0x1, UPT ;  /* 0x000000012d00788c */ /* 0x000fe4000bf05270 */
[----:B------:R-:W-:Y:S02]  /*48c0*/  UISETP.NE.U32.AND UP0, UPT, UR38, URZ, UPT ;  /* 0x000000ff2600728c */ /* 0x000fe4000bf05070 */
[----:B------:R-:W-:-:S02]  /*48d0*/  UIADD3 UR46, UPT, UPT, UR21, 0x98, URZ ;  /* 0x00000098152e7890 */ /* 0x000fc4000fffe0ff */
[----:B------:R-:W-:Y:S02]  /*48e0*/  UIADD3 UR41, UPT, UPT, UR21, 0x80, URZ ;  /* 0x0000008015297890 */ /* 0x000fe4000fffe0ff */
[----:B------:R-:W-:Y:S02]  /*48f0*/  UIADD3 UR33, UPT, UPT, UR21, 0x88, URZ ;  /* 0x0000008815217890 */ /* 0x000fe4000fffe0ff */
[----:B------:R-:W-:Y:S01]  /*4900*/  UIADD3 UR25, UPT, UPT, UR21, 0x90, URZ ;  /* 0x0000009015197890 */ /* 0x000fe2000fffe0ff */
[----:B------:R-:W-:Y:S01]  /*4910*/  UMOV UR55, UR7 ;  /* 0x0000000700377c82 */ /* 0x000fe20008000000 */
[----:B------:R-:W-:Y:S01]  /*4920*/  UMOV UR54, UR9 ;  /* 0x0000000900367c82 */ /* 0x000fe20008000000 */
[----:B------:R-:W-:Y:S02]  /*4930*/  UISETP.GE.AND UP2, UPT, UR45, 0x1, UPT ;  /* 0x000000012d00788c */ /* 0x000fe4000bf46270 */
[----:B------:R-:W-:Y:S02]  /*4940*/  UISETP.NE.AND.EX UP5, UPT, UR39, URZ, UPT, UP0 ;  /* 0x000000ff2700728c */ /* 0x000fe4000bfa5300 */
[----:B------:R-:W-:Y:S01]  /*4950*/  UPLOP3.LUT UP3, UPT, UPT, UPT, UPT, 0x40, 0x4 ;  /* 0x000000000004789c */ /* 0x000fe20003f6e870 */
[----:B------:R-:W3:Y:S01]  /*4960*/  LDCU.64 UR22, c[0x0][0xb28] ;  /* 0x00016500ff1677ac */ /* 0x000ee20008000a00 */
[----:B--2---:R-:W-:-:S02]  /*4970*/  UISETP.NE.AND UP2, UPT, UR15, 0x1, UPT ;  /* 0x000000010f00788c */ /* 0x004fc4000bf45270 */
[----:B------:R-:W-:Y:S02]  /*4980*/  UPRMT UR46, UR10, 0x654, UR46 ;  /* 0x000006540a2e7896 */ /* 0x000fe4000800002e */
[----:B------:R-:W-:Y:S02]  /*4990*/  UPRMT UR53, UR10, 0x654, UR41 ;  /* 0x000006540a357896 */ /* 0x000fe40008000029 */
[----:B------:R-:W-:Y:S02]  /*49a0*/  UPRMT UR52, UR10, 0x654, UR33 ;  /* 0x000006540a347896 */ /* 0x000fe40008000021 */
[----:B------:R-:W-:Y:S02]  /*49b0*/  UPRMT UR47, UR10, 0x654, UR25 ;  /* 0x000006540a2f7896 */ /* 0x000fe40008000019 */
[----:B------:R-:W-:Y:S02]  /*49c0*/  USHF.R.U32.HI UR55, URZ, UR49, UR55 ;  /* 0x00000031ff377299 */ /* 0x000fe40008011637 */
[----:B------:R-:W-:-:S02]  /*49d0*/  USHF.R.U32.HI UR54, URZ, UR57, UR54 ;  /* 0x00000039ff367299 */ /* 0x000fc40008011636 */
[----:B------:R-:W-:Y:S02]  /*49e0*/  UISETP.NE.AND UP0, UPT, UR50, 0x1, UPT ;  /* 0x000000013200788c */ /* 0x000fe4000bf05270 */
[----:B-1----:R-:W-:-:S11]  /*49f0*/  UISETP.NE.AND UP4, UPT, UR4, 0x1, UPT ;  /* 0x000000010400788c */ /* 0x002fd6000bf85270 */
.L_x_100:
[C---:B------:R-:W-:Y:S02]  /*4a00*/  LEA R8, R10.reuse, UR21, 0x3 ;  /* 0x000000150a087c11 */ /* 0x040fe4000f8e18ff */
[----:B------:R-:W-:Y:S02]  /*4a10*/  SHF.L.U32 R5, R9, 0x1f, RZ ;  /* 0x0000001f09057819 */ /* 0x000fe400000006ff */
[----:B------:R-:W-:Y:S02]  /*4a20*/  LEA R6, R10, UR21, 0x4 ;  /* 0x000000150a067c11 */ /* 0x000fe4000f8e20ff */
[----:B-1----:R-:W1:Y:S02]  /*4a30*/  SYNCS.PHASECHK.TRANS64.TRYWAIT P0, [R8+URZ+0xd0], R5 ;  /* 0x0000d005080075a7 */ /* 0x002e6400080011ff */
[----:B-1----:R-:W-:Y:S05]  /*4a40*/  @!P0 BRA `(.L_x_90) ;  /* 0x0000006000108947 */ /* 0x002fea0003800000 */
.L_x_191:
[----:B-1----:R-:W1:Y:S01]  /*4a50*/  LDS.128 R4, [R6+0x160] ;  /* 0x0001600006047984 */ /* 0x002e620000000c00 */
[----:B------:R-:W-:Y:S01]  /*4a60*/  UISETP.GE.AND UP0, UPT, UR45, 0x1, UPT ;  /* 0x000000012d00788c */ /* 0x000fe2000bf06270 */
[----:B------:R-:W-:Y:S01]  /*4a70*/  @!PT LDS RZ, [RZ] ;  /* 0x00000000fffff984 */ /* 0x000fe20000000800 */
[----:B------:R-:W-:Y:S01]  /*4a80*/  @!PT LDS RZ, [RZ] ;  /* 0x00000000fffff984 */ /* 0x000fe20000000800 */
[----:B------:R-:W-:Y:S01]  /*4a90*/  @!PT LDS RZ, [RZ] ;  /* 0x00000000fffff984 */ /* 0x000fe20000000800 */
[----:B------:R-:W-:Y:S01]  /*4aa0*/  @!PT LDS RZ, [RZ] ;  /* 0x00000000fffff984 */ /* 0x000fe20000000800 */
[----:B------:R2:W-:Y:S06]  /*4ab0*/  MEMBAR.ALL.CTA ;  /* 0x0000000000007992 */ /* 0x0005ec0000008000 */
[----:B--2---:R-:W2:Y:S01]  /*4ac0*/  FENCE.VIEW.ASYNC.S ;  /* 0x00000000000073c6 */ /* 0x004ea20000000000 */
[----:B-1----:R-:W-:Y:S11]  /*4ad0*/  LOP3.LUT P0, RZ, R6, 0x1, RZ, 0xc0, !PT ;  /* 0x0000000106ff7812 */ /* 0x002ff6000780c0ff */
[----:B------:R-:W-:Y:S02]  /*4ae0*/  @!UPT UIADD3 URZ, UPT, UPT, URZ, URZ, URZ ;  /* 0x000000fffffff290 */ /* 0x000fe4000fffe0ff */
[----:B--2---:R-:W-:Y:S01]  /*4af0*/  VOTEU.ANY UP2, P0 ;  /* 0x0000000000ff7886 */ /* 0x004fe20000040100 */
[----:B------:R-:W-:Y:S11]  /*4b00*/  PLOP3.LUT P0, PT, PT, PT, UP2, 0x80, 0x8 ;  /* 0x000000000008781c */ /* 0x000ff60003f0f028 */
[----:B------:R-:W-:Y:S02]  /*4b10*/  @!UPT UIADD3 URZ, UPT, UPT, URZ, URZ, URZ ;  /* 0x000000fffffff290 */ /* 0x000fe4000fffe0ff */
[----:B------:R-:W-:Y:S02]  /*4b20*/  @P0 SHF.R.U32.HI R0, RZ, 0x10, R5 ;  /* 0x00000010ff000819 */ /* 0x000fe40000011605 */
[----:B------:R-:W-:Y:S02]  /*4b30*/  @P0 MOV R2, R4 ;  /* 0x0000000400020202 */ /* 0x000fe40000000f00 */
[----:B------:R-:W-:Y:S01]  /*4b40*/  @P0 R2UR UR4, R0 ;  /* 0x00000000000402ca */ /* 0x000fe200000e0000 */
[----:B------:R-:W-:Y:S01]  /*4b50*/  VIADD R0, R8, 0xe0 ;  /* 0x000000e008007836 */ /* 0x000fe20000000000 */
[----:B------:R-:W-:Y:S02]  /*4b60*/  @P0 LOP3.LUT R4, R5, 0xffff, RZ, 0xc0, !PT ;  /* 0x0000ffff05040812 */ /* 0x000fe400078ec0ff */
[----:B------:R-:W-:Y:S02]  /*4b70*/  @P0 R2UR UR6, R2 ;  /* 0x00000000020602ca */ /* 0x000fe400000e0000 */
[----:B------:R-:W-:Y:S02]  /*4b80*/  PRMT R0, RZ, 0x654, R0 ;  /* 0x00000654ff007816 */ /* 0x000fe40000000000 */
[----:B------:R-:W-:Y:S02]  /*4b90*/  @P0 R2UR UR5, R4 ;  /* 0x00000000040502ca */ /* 0x000fe400000e0000 */
[----:B------:R1:W-:Y:S03]  /*4ba0*/  SYNCS.ARRIVE.TRANS64.RED.A1T0 RZ, [R0+URZ], RZ ;  /* 0x000000ff00ff79a7 */ /* 0x0003e600081004ff */
[----:B------:R-:W-:Y:S04]  /*4bb0*/  @UP2 UMOV UR29, UR4 ;  /* 0x00000004001d2c82 */ /* 0x000fe80008000000 */
[----:B------:R-:W-:Y:S04]  /*4bc0*/  @UP2 UMOV UR14, UR6 ;  /* 0x00000006000e2c82 */ /* 0x000fe80008000000 */
[----:B------:R-:W-:Y:S01]  /*4bd0*/  @UP2 UMOV UR13, UR5 ;  /* 0x00000005000d2c82 */ /* 0x000fe20008000000 */
[----:B------:R-:W-:Y:S05]  /*4be0*/  BRA.U !UP0, `(.L_x_91) ;  /* 0x0000000108c07547 */ /* 0x000fea000b800000 */
[----:B------:R-:W-:Y:S02]  /*4bf0*/  UIMAD.WIDE.U32 UR16, UR13, UR51, URZ ;  /* 0x000000330d1072a5 */ /* 0x000fe4000f8e00ff */
[----:B------:R-:W-:Y:S02]  /*4c00*/  UP2UR UR20, UPR, URZ, 0x4 ;  /* 0x00000004ff147883 */ /* 0x000fe40008000000 */
[----:B------:R-:W-:Y:S02]  /*4c10*/  UISETP.NE.AND UP2, UPT, UR50, 0x1, UPT ;  /* 0x000000013200788c */ /* 0x000fe4000bf45270 */
[----:B------:R-:W-:Y:S02]  /*4c20*/  UIMAD.WIDE.U32 UR18, UR14, UR48, URZ ;  /* 0x000000300e1272a5 */ /* 0x000fe4000f8e00ff */
[----:B------:R-:W-:Y:S02]  /*4c30*/  USEL UR4, UR31, UR54, !UP2 ;  /* 0x000000361f047287 */ /* 0x000fe4000d000000 */
[----:B------:R-:W-:Y:S02]  /*4c40*/  UISETP.NE.AND UP0, UPT, UR15, 0x1, UPT ;  /* 0x000000010f00788c */ /* 0x000fe4000bf05270 */
[----:B------:R-:W-:Y:S02]  /*4c50*/  UP2UR UR24, UPR, URZ, 0x2 ;  /* 0x00000002ff187883 */ /* 0x000fe40008000000 */
[----:B------:R-:W-:Y:S02]  /*4c60*/  UISETP.NE.AND UP1, UPT, UR45, 0x1, UPT ;  /* 0x000000012d00788c */ /* 0x000fe4000bf25270 */
[----:B---3--:R-:W-:Y:S02]  /*4c70*/  UIMAD.WIDE.U32 UR8, UR4, UR22, URZ ;  /* 0x00000016040872a5 */ /* 0x008fe4000f8e00ff */
[----:B------:R-:W-:Y:S01]  /*4c80*/  USEL UR7, UR37, UR55, !UP0 ;  /* 0x0000003725077287 */ /* 0x000fe2000c000000 */
[----:B------:R-:W-:Y:S02]  /*4c90*/  UMOV UR5, UR17 ;  /* 0x0000001100057c82 */ /* 0x000fe40008000000 */
[----:B------:R-:W-:Y:S02]  /*4ca0*/  USHF.R.U32.HI UR6, URZ, UR57, UR5 ;  /* 0x00000039ff067299 */ /* 0x000fe40008011605 */
[----:B------:R-:W-:Y:S02]  /*4cb0*/  UIMAD.WIDE.U32 UR10, UR7, UR22, URZ ;  /* 0x00000016070a72a5 */ /* 0x000fe4000f8e00ff */
[----:B------:R-:W-:Y:S02]  /*4cc0*/  USEL UR6, UR13, UR6, !UP2 ;  /* 0x000000060d067287 */ /* 0x000fe4000d000000 */
[----:B------:R-:W-:Y:S01]  /*4cd0*/  UISETP.NE.AND UP2, UPT, UR20, URZ, UPT ;  /* 0x000000ff1400728c */ /* 0x000fe2000bf45270 */
[----:B------:R-:W-:Y:S02]  /*4ce0*/  UMOV UR5, UR19 ;  /* 0x0000001300057c82 */ /* 0x000fe40008000000 */
[----:B------:R-:W-:Y:S03]  /*4cf0*/  USHF.R.U32.HI UR12, URZ, UR49, UR5 ;  /* 0x00000031ff0c7299 */ /* 0x000fe60008011605 */
[----:B------:R-:W-:Y:S02]  /*4d00*/  UMOV UR5, UR9 ;  /* 0x0000000900057c82 */ /* 0x000fe40008000000 */
[----:B------:R-:W-:Y:S03]  /*4d10*/  @UP1 USHF.R.U32.HI UR4, URZ, UR23, UR5 ;  /* 0x00000017ff041299 */ /* 0x000fe60008011605 */
[----:B------:R-:W-:Y:S01]  /*4d20*/  UMOV UR5, UR11 ;  /* 0x0000000b00057c82 */ /* 0x000fe20008000000 */
[----:B------:R-:W-:Y:S02]  /*4d30*/  UIMAD UR4, UR45, UR4, URZ ;  /* 0x000000042d0472a4 */ /* 0x000fe4000f8e02ff */
[----:B------:R-:W-:Y:S02]  /*4d40*/  @UP1 USHF.R.U32.HI UR7, URZ, UR23, UR5 ;  /* 0x00000017ff071299 */ /* 0x000fe40008011605 */
[----:B------:R-:W-:Y:S02]  /*4d50*/  USEL UR5, UR14, UR12, !UP0 ;  /* 0x0000000c0e057287 */ /* 0x000fe4000c000000 */
[----:B------:R-:W-:Y:S02]  /*4d60*/  UIMAD.WIDE.U32 UR10, UR6, UR22, URZ ;  /* 0x00000016060a72a5 */ /* 0x000fe4000f8e00ff */
[----:B------:R-:W-:Y:S02]  /*4d70*/  UIMAD UR8, UR45, UR7, URZ ;  /* 0x000000072d0872a4 */ /* 0x000fe4000f8e02ff */
[----:B------:R-:W-:Y:S03]  /*4d80*/  UISETP.GE.AND UP0, UPT, UR6, UR4, UPT ;  /* 0x000000040600728c */ /* 0x000fe6000bf06270 */
[----:B------:R-:W-:Y:S01]  /*4d90*/  UMOV UR4, UR11 ;  /* 0x0000000b00047c82 */ /* 0x000fe20008000000 */
[----:B------:R-:W-:Y:S02]  /*4da0*/  UISETP.GE.OR UP0, UPT, UR5, UR8, UP0 ;  /* 0x000000080500728c */ /* 0x000fe40008706670 */
[----:B------:R-:W-:Y:S02]  /*4db0*/  USHF.R.U32.HI UR4, URZ, UR23, UR4 ;  /* 0x00000017ff047299 */ /* 0x000fe40008011604 */
[----:B------:R-:W-:Y:S02]  /*4dc0*/  UIMAD.WIDE.U32 UR8, UR5, UR22, URZ ;  /* 0x00000016050872a5 */ /* 0x000fe4000f8e00ff */
[----:B------:R-:W-:Y:S04]  /*4dd0*/  USEL UR10, UR6, UR4, !UP1 ;  /* 0x00000004060a7287 */ /* 0x000fe8000c800000 */
[----:B------:R-:W-:Y:S01]  /*4de0*/  UIADD3 UR11, UPT, UPT, -UR10, URZ, URZ ;  /* 0x000000ff0a0b7290 */ /* 0x000fe2000fffe1ff */
[----:B------:R-:W-:Y:S02]  /*4df0*/  @!UP0 UMOV UR4, UR9 ;  /* 0x0000000900048c82 */ /* 0x000fe40008000000 */
[----:B------:R-:W-:Y:S02]  /*4e00*/  @!UP0 USHF.R.U32.HI UR4, URZ, UR23, UR4 ;  /* 0x00000017ff048299 */ /* 0x000fe40008011604 */
[----:B------:R-:W-:Y:S02]  /*4e10*/  UIMAD UR8, UR45, UR11, UR6 ;  /* 0x0000000b2d0872a4 */ /* 0x000fe4000f8e0206 */
[----:B------:R-:W-:Y:S02]  /*4e20*/  @!UP0 USEL UR4, UR5, UR4, !UP1 ;  /* 0x0000000405048287 */ /* 0x000fe4000c800000 */
[----:B------:R-:W-:Y:S02]  /*4e30*/  UISETP.NE.AND UP1, UPT, UR24, URZ, UPT ;  /* 0x000000ff1800728c */ /* 0x000fe4000bf25270 */
[----:B------:R-:W-:Y:S02]  /*4e40*/  @!UP0 UIMAD UR7, UR7, UR8, UR4 ;  /* 0x00000008070782a4 */ /* 0x000fe4000f8e0204 */
[----:B------:R-:W-:Y:S02]  /*4e50*/  @!UP0 UIADD3 UR9, UPT, UPT, UR10, -UR4, URZ ;  /* 0x800000040a098290 */ /* 0x000fe4000fffe0ff */
[----:B------:R-:W-:Y:S02]  /*4e60*/  UIADD3 UR8, UPT, UPT, -UR6, URZ, URZ ;  /* 0x000000ff06087290 */ /* 0x000fe4000fffe1ff */
[----:B------:R-:W-:Y:S02]  /*4e70*/  UIADD3 UR4, UPT, UPT, -UR5, URZ, URZ ;  /* 0x000000ff05047290 */ /* 0x000fe4000fffe1ff */
[----:B------:R-:W-:Y:S03]  /*4e80*/  @!UP0 UIMAD UR6, UR9, UR45, UR5 ;  /* 0x0000002d090682a4 */ /* 0x000fe6000f8e0205 */
[----:B------:R-:W-:Y:S01]  /*4e90*/  @!UP0 UMOV UR5, UR7 ;  /* 0x0000000700058c82 */ /* 0x000fe20008000000 */
[----:B------:R-:W-:Y:S02]  /*4ea0*/  UIMAD UR7, UR15, UR4, UR14 ;  /* 0x000000040f0772a4 */ /* 0x000fe4000f8e020e */
[----:B------:R-:W-:Y:S02]  /*4eb0*/  UIMAD UR4, UR50, UR8, UR13 ;  /* 0x00000008320472a4 */ /* 0x000fe4000f8e020d */
[----:B------:R-:W-:Y:S02]  /*4ec0*/  UIMAD UR14, UR5, UR15, UR7 ;  /* 0x0000000f050e72a4 */ /* 0x000fe4000f8e0207 */
[----:B------:R-:W-:Y:S11]  /*4ed0*/  UIMAD UR13, UR6, UR50, UR4 ;  /* 0x00000032060d72a4 */ /* 0x000ff6000f8e0204 */
[----:B------:R-:W-:Y:S01]  /*4ee0*/  @!UPT UIADD3 URZ, UPT, UPT, URZ, URZ, URZ ;  /* 0x000000fffffff290 */ /* 0x000fe2000fffe0ff */
.L_x_91:
[----:B------:R-:W2:Y:S01]  /*4ef0*/  @!UP4 LDCU.128 UR8, c[0x0][0xb10] ;  /* 0x00016200ff08c7ac */ /* 0x000ea20008000c00 */
[----:B------:R-:W-:Y:S02]  /*4f00*/  ISETP.NE.U32.AND P0, PT, RZ, UR38, PT ;  /* 0x00000026ff007c0c */ /* 0x000fe4000bf05070 */
[----:B------:R-:W-:Y:S02]  /*4f10*/  SHF.L.U32 R4, R11, 0x1f, RZ ;  /* 0x0000001f0b047819 */ /* 0x000fe400000006ff */
[----:B------:R-:W-:Y:S01]  /*4f20*/  ISETP.NE.AND.EX P0, PT, RZ, UR39, PT, P0 ;  /* 0x00000027ff007c0c */ /* 0x000fe2000bf05300 */
[----:B------:R-:W4:Y:S01]  /*4f30*/  @!UP4 LDCU UR5, c[0x0][0xb0c] ;  /* 0x00016180ff05c7ac */ /* 0x000f220008000800 */
[----:B------:R-:W-:Y:S02]  /*4f40*/  USHF.L.U32 UR42, UR30, 0x8, URZ ;  /* 0x000000081e2a7899 */ /* 0x000fe400080006ff */
[----:B------:R-:W-:Y:S02]  /*4f50*/  USHF.L.U32 UR43, UR26, 0x6, URZ ;  /* 0x000000061a2b7899 */ /* 0x000fe400080006ff */
[----:B--2---:R-:W-:Y:S07]  /*4f60*/  UIMAD.WIDE.U32 UR6, UR14, UR8, URZ ;  /* 0x000000080e0672a5 */ /* 0x004fee000f8e00ff */
[----:B------:R-:W-:Y:S01]  /*4f70*/  @!UP4 UMOV UR4, UR7 ;  /* 0x000000070004cc82 */ /* 0x000fe20008000000 */
[----:B----4-:R-:W-:Y:S02]  /*4f80*/  @!UP4 UISETP.NE.AND UP0, UPT, UR5, 0x1, UPT ;  /* 0x000000010500c88c */ /* 0x010fe4000bf05270 */
[----:B------:R-:W-:Y:S02]  /*4f90*/  @!UP4 USHF.R.U32.HI UR4, URZ, UR9, UR4 ;  /* 0x00000009ff04c299 */ /* 0x000fe40008011604 */
[----:B------:R-:W-:Y:S02]  /*4fa0*/  UIMAD.WIDE.U32 UR6, UR13, UR11, URZ ;  /* 0x0000000b0d0672a5 */ /* 0x000fe4000f8e00ff */
[----:B------:R-:W-:Y:S02]  /*4fb0*/  @!UP4 USEL UR8, UR14, UR4, !UP0 ;  /* 0x000000040e08c287 */ /* 0x000fe4000c000000 */
[----:B------:R-:W-:Y:S03]  /*4fc0*/  @!UP4 UISETP.NE.AND UP0, UPT, UR10, 0x1, UPT ;  /* 0x000000010a00c88c */ /* 0x000fe6000bf05270 */
[----:B------:R-:W-:Y:S02]  /*4fd0*/  @!UP4 UMOV UR6, UR7 ;  /* 0x000000070006cc82 */ /* 0x000fe40008000000 */
[----:B------:R-:W2:Y:S02]  /*4fe0*/  @!UP4 LDCU UR4, c[0x0][0xb20] ;  /* 0x00016400ff04c7ac */ /* 0x000ea40008000800 */
[----:B--2---:R-:W-:Y:S04]  /*4ff0*/  @!UP4 USHF.R.U32.HI UR6, URZ, UR4, UR6 ;  /* 0x00000004ff06c299 */ /* 0x004fe80008011606 */
[----:B------:R-:W-:Y:S04]  /*5000*/  @!UP4 USEL UR6, UR13, UR6, !UP0 ;  /* 0x000000060d06c287 */ /* 0x000fe8000c000000 */
[----:B------:R-:W-:Y:S02]  /*5010*/  @!UP4 UIADD3 UR4, UPT, UPT, -UR8, UR6, URZ ;  /* 0x000000060804c290 */ /* 0x000fe4000fffe1ff */
[----:B------:R-:W-:Y:S02]  /*5020*/  @!UP4 UIADD3 UR6, UPT, UPT, UR8, -UR6, URZ ;  /* 0x800000060806c290 */ /* 0x000fe4000fffe0ff */
[----:B------:R-:W-:Y:S02]  /*5030*/  @!UP4 UIMAD UR14, UR4, UR5, UR14 ;  /* 0x00000005040ec2a4 */ /* 0x000fe4000f8e020e */
[----:B------:R-:W-:Y:S01]  /*5040*/  @!UP4 UIMAD UR13, UR6, UR10, UR13 ;  /* 0x0000000a060dc2a4 */ /* 0x000fe2000f8e020d */
[----:B------:R-:W-:Y:S11]  /*5050*/  BRA.U UP3, `(.L_x_92) ;  /* 0x0000000103107547 */ /* 0x000ff6000b800000 */
[----:B-1----:R-:W-:Y:S04]  /*5060*/  MOV R0, UR56 ;  /* 0x0000003800007c02 */ /* 0x002fe80008000f00 */
[----:B------:R-:W-:Y:S04]  /*5070*/  SHF.L.U32 R5, R0, 0x1f, RZ ;  /* 0x0000001f00057819 */ /* 0x000fe800000006ff */
[----:B------:R-:W1:Y:S02]  /*5080*/  SYNCS.PHASECHK.TRANS64.TRYWAIT P1, [UR21+0xc8], R5 ;  /* 0x0000c805ff0075a7 */ /* 0x000e640008021115 */
[----:B-1----:R-:W-:Y:S05]  /*5090*/  @!P1 BRA `(.L_x_93) ;  /* 0x0000005800909947 */ /* 0x002fea0003800000 */
.L_x_92:
[----:B------:R-:W-:Y:S05]  /*50a0*/  BRA.U !UP5, `(.L_x_94) ;  /* 0x000000010d387547 */ /* 0x000fea000b800000 */
[----:B------:R-:W-:Y:S01]  /*50b0*/  UPLOP3.LUT UP1, UPT, UPT, UPT, UP6, 0x80, 0x8 ;  /* 0x000000000008789c */ /* 0x000fe20003f2f060 */
[----:B-1----:R-:W-:Y:S01]  /*50c0*/  HFMA2 R0, -RZ, RZ, 0, 5.9604644775390625e-08 ;  /* 0x00000001ff007431 */ /* 0x002fe200000001ff */
[----:B------:R-:W1:Y:S01]  /*50d0*/  LDCU.64 UR8, c[0x0][0x358] ;  /* 0x00006b00ff0877ac */ /* 0x000e620008000a00 */
[----:B------:R-:W-:Y:S03]  /*50e0*/  IMAD.MOV.U32 R80, RZ, RZ, 0x1 ;  /* 0x00000001ff507424 */ /* 0x000fe600078e00ff */
[----:B------:R-:W-:Y:S05]  /*50f0*/  PLOP3.LUT P1, PT, PT, PT, UP1, 0x80, 0x8 ;  /* 0x000000000008781c */ /* 0x000fea0003f2f018 */
[----:B------:R-:W2:Y:S01]  /*5100*/  @UP1 LDCU.64 UR4, c[0x0][0x888] ;  /* 0x00011100ff0417ac */ /* 0x000ea20008000a00 */
[----:B------:R-:W-:Y:S07]  /*5110*/  @UP1 UIMAD UR6, UR36, UR38, URZ ;  /* 0x00000026240612a4 */ /* 0x000fee000f8e02ff */
[----:B------:R-:W-:Y:S01]  /*5120*/  @!P1 PRMT R80, R0, 0x7610, R80 ;  /* 0x0000761000509816 */ /* 0x000fe20000000050 */
[----:B--2---:R-:W-:Y:S06]  /*5130*/  @UP1 UIMAD.WIDE UR4, UR6, 0x4, UR4 ;  /* 0x00000004060418a5 */ /* 0x004fec000f8e0204 */
[----:B------:R-:W-:Y:S01]  /*5140*/  IMAD.U32 R6, RZ, RZ, UR4 ;  /* 0x00000004ff067e24 */ /* 0x000fe2000f8e00ff */
[----:B------:R-:W-:Y:S04]  /*5150*/  MOV R7, UR5 ;  /* 0x0000000500077c02 */ /* 0x000fe80008000f00 */
[----:B------:R-:W2:Y:S01]  /*5160*/  @!UP1 LDCU UR4, c[0x0][0x880] ;  /* 0x00011000ff0497ac */ /* 0x000ea20008000800 */
[----:B-1---5:R4:W5:Y:S02]  /*5170*/  @P1 LDG.E R41, desc[UR8][R6.64] ;  /* 0x0000000806291981 */ /* 0x022964000c1e1900 */
[----:B--2-4-:R-:W-:Y:S07]  /*5180*/  @!P1 IMAD.U32 R41, RZ, RZ, UR4 ;  /* 0x00000004ff299e24 */ /* 0x014fee000f8e00ff */
.L_x_94:
[----:B-----5:R-:W-:Y:S01]  /*5190*/  @!P0 FSETP.EQ.AND P2, PT, R41, RZ, PT ;  /* 0x000000ff2900820b */ /* 0x020fe20003f42000 */
[----:B------:R-:W-:Y:S01]  /*51a0*/  @!UPT UIADD3 URZ, UPT, UPT, URZ, URZ, URZ ;  /* 0x000000fffffff290 */ /* 0x000fe2000fffe0ff */
[----:B------:R-:W-:Y:S11]  /*51b0*/  @!P0 BRA `(.L_x_95) ;  /* 0x0000000000148947 */ /* 0x000ff60003800000 */
[----:B------:R-:W-:Y:S02]  /*51c0*/  LOP3.LUT P0, RZ, R80, 0xff, RZ, 0xc0, !PT ;  /* 0x000000ff50ff7812 */ /* 0x000fe4000780c0ff */
[----:B------:R-:W-:Y:S04]  /*51d0*/  PLOP3.LUT P2, PT, PT, PT, UP1, 0x80, 0x8 ;  /* 0x000000000008781c */ /* 0x000fe80003f4f018 */
[----:B------:R-:W-:Y:S07]  /*51e0*/  PLOP3.LUT P2, PT, P2, PT, PT, 0x8, 0x80 ;  /* 0x000000000080781c */ /* 0x000fee000174e170 */
[----:B------:R-:W-:Y:S11]  /*51f0*/  @P0 FSETP.EQ.AND P2, PT, R41, RZ, PT ;  /* 0x000000ff2900020b */ /* 0x000ff60003f42000 */
[----:B------:R-:W-:Y:S02]  /*5200*/  @!UPT UIADD3 URZ, UPT, UPT, URZ, URZ, URZ ;  /* 0x000000fffffff290 */ /* 0x000fe4000fffe0ff */
.L_x_95:
[----:B------:R-:W2:Y:S01]  /*5210*/  SYNCS.PHASECHK.TRANS64.TRYWAIT P0, [UR21+0xa0], R4 ;  /* 0x0000a004ff0075a7 */ /* 0x000ea20008001115 */
[----:B------:R-:W-:Y:S04]  /*5220*/  ELECT P1, URZ, PT ;  /* 0x0000000000ff782f */ /* 0x000fe80003820000 */
[----:B------:R-:W-:Y:S01]  /*5230*/  PLOP3.LUT P1, PT, P2, P1, PT, 0xf2, 0x2f ;  /* 0x00000000002f781c */ /* 0x000fe20001723e72 */
[----:B------:R-:W-:Y:S01]  /*5240*/  @!UPT UIADD3 URZ, UPT, UPT, URZ, URZ, URZ ;  /* 0x000000fffffff290 */ /* 0x000fe2000fffe0ff */
[----:B--2---:R-:W-:Y:S11]  /*5250*/  @!P0 BRA `(.L_x_96) ;  /* 0x0000005800388947 */ /* 0x004ff60003800000 */
.L_x_194:
[----:B------:R-:W-:Y:S01]  /*5260*/  @!P1 IADD3 R2, P0, PT, R12, 0x580, RZ ;  /* 0x000005800c029810 */ /* 0x000fe20007f1e0ff */
[----:B------:R-:W-:Y:S01]  /*5270*/  VOTEU.ALL UP0, P1 ;  /* 0x0000000000ff7886 */ /* 0x000fe20000800000 */
[----:B------:R-:W-:Y:S01]  /*5280*/  UMOV UR6, 0x0 ;  /* 0x0000000000067882 */ /* 0x000fe20000000000 */
[----:B------:R-:W-:Y:S01]  /*5290*/  UMOV UR7, 0x10000000 ;  /* 0x1000000000077882 */ /* 0x000fe20000000000 */
[----:B------:R-:W-:Y:S01]  /*52a0*/  @!P1 R2UR UR5, R2 ;  /* 0x00000000020592ca */ /* 0x000fe200000e0000 */
[----:B-1----:R-:W-:Y:S01]  /*52b0*/  @!P1 IMAD.X R0, RZ, RZ, R13, P0 ;  /* 0x000000ffff009224 */ /* 0x002fe200000e060d */
[----:B------:R-:W-:Y:S02]  /*52c0*/  @!UP0 UIADD3 UR40, UPT, UPT, UR21, 0x200, URZ ;  /* 0x0000020015288890 */ /* 0x000fe4000fffe0ff */
[----:B------:R-:W-:Y:S02]  /*52d0*/  @!UP0 UIADD3 UR10, UPT, UPT, UR42, 0x80, URZ ;  /* 0x000000802a0a8890 */ /* 0x000fe4000fffe0ff */
[----:B------:R-:W-:Y:S01]  /*52e0*/  @!P1 R2UR UR4, R0 ;  /* 0x00000000000492ca */ /* 0x000fe200000e0000 */
[----:B------:R-:W-:Y:S01]  /*52f0*/  @!UP0 UIADD3 UR8, UPT, UPT, UR21, 0x1200, URZ ;  /* 0x0000120015088890 */ /* 0x000fe2000fffe0ff */
[----:B------:R-:W-:Y:S01]  /*5300*/  @!P1 IMAD.MOV.U32 R0, RZ, RZ, 0x2000 ;  /* 0x00002000ff009424 */ /* 0x000fe200078e00ff */
[----:B------:R-:W-:Y:S01]  /*5310*/  VOTEU.ALL UP0, P1 ;  /* 0x0000000000ff7886 */ /* 0x000fe20000800000 */
[----:B------:R-:W-:Y:S01]  /*5320*/  UMOV UR44, UR36 ;  /* 0x00000024002c7c82 */ /* 0x000fe20008000000 */
[----:B------:R-:W-:Y:S01]  /*5330*/  UMOV UR9, UR41 ;  /* 0x0000002900097c82 */ /* 0x000fe20008000000 */
[----:B------:R-:W-:Y:S01]  /*5340*/  UMOV UR11, UR43 ;  /* 0x0000002b000b7c82 */ /* 0x000fe20008000000 */
[----:B------:R-:W-:Y:S01]  /*5350*/  IMAD.U32 R6, RZ, RZ, UR5 ;  /* 0x00000005ff067e24 */ /* 0x000fe2000f8e00ff */
[----:B------:R-:W-:Y:S05]  /*5360*/  UMOV UR12, UR36 ;  /* 0x00000024000c7c82 */ /* 0x000fea0008000000 */
[----:B------:R-:W-:Y:S01]  /*5370*/  IMAD.U32 R7, RZ, RZ, UR4 ;  /* 0x00000004ff077e24 */ /* 0x000fe2000f8e00ff */
[----:B------:R-:W-:Y:S04]  /*5380*/  @!P1 R2UR UR4, R6 ;  /* 0x00000000060492ca */ /* 0x000fe800000e0000 */
[----:B------:R-:W-:Y:S11]  /*5390*/  @!P1 R2UR UR5, R7 ;  /* 0x00000000070592ca */ /* 0x000ff600000e0000 */
[----:B------:R-:W-:Y:S02]  /*53a0*/  @!UPT UIADD3 URZ, UPT, UPT, URZ, URZ, URZ ;  /* 0x000000fffffff290 */ /* 0x000fe4000fffe0ff */
[----:B------:R1:W-:Y:S01]  /*53b0*/  @!UP0 UTMALDG.3D [UR40], [UR4], desc[UR6] ;  /* 0x00000628040085b4 */ /* 0x0003e20008011000 */
[----:B------:R-:W-:Y:S05]  /*53c0*/  VOTEU.ALL UP0, P1 ;  /* 0x0000000000ff7886 */ /* 0x000fea0000800000 */
[----:B------:R1:W-:Y:S01]  /*53d0*/  @!UP0 UTMALDG.3D [UR8], [UR4], desc[UR6] ;  /* 0x00000608040085b4 */ /* 0x0003e20008011000 */
[----:B------:R1:W-:Y:S01]  /*53e0*/  @!P1 SYNCS.ARRIVE.TRANS64.RED.A0TR RZ, [UR21+0x80], R0 ;  /* 0x00008000ffff99a7 */ /* 0x0003e20008300415 */
[----:B------:R-:W-:Y:S01]  /*53f0*/  SYNCS.ARRIVE.TRANS64.RED.A1T0 RZ, [UR53], RZ ;  /* 0x000000ffffff79a7 */ /* 0x000fe20008100435 */
[----:B------:R-:W2:Y:S02]  /*5400*/  SYNCS.PHASECHK.TRANS64.TRYWAIT P0, [UR21+0xa8], R4 ;  /* 0x0000a804ff0075a7 */ /* 0x000ea40008001115 */
[----:B-12---:R-:W-:Y:S05]  /*5410*/  @!P0 BRA `(.L_x_97) ;  /* 0x0000005400e08947 */ /* 0x006fea0003800000 */
.L_x_196:
[----:B------:R-:W-:Y:S01]  /*5420*/  @!P1 IADD3 R2, P0, PT, R12, 0x580, RZ ;  /* 0x000005800c029810 */ /* 0x000fe20007f1e0ff */
[----:B------:R-:W-:Y:S01]  /*5430*/  VOTEU.ALL UP0, P1 ;  /* 0x0000000000ff7886 */ /* 0x000fe20000800000 */
[----:B------:R-:W-:Y:S01]  /*5440*/  UMOV UR6, 0x0 ;  /* 0x0000000000067882 */ /* 0x000fe20000000000 */
[----:B------:R-:W-:Y:S01]  /*5450*/  UMOV UR7, 0x10000000 ;  /* 0x1000000000077882 */ /* 0x000fe20000000000 */
[----:B------:R-:W-:Y:S01]  /*5460*/  @!P1 R2UR UR5, R2 ;  /* 0x00000000020592ca */ /* 0x000fe200000e0000 */
[----:B------:R-:W-:Y:S01]  /*5470*/  @!P1 IMAD.X R0, RZ, RZ, R13, P0 ;  /* 0x000000ffff009224 */ /* 0x000fe200000e060d */
[----:B------:R-:W-:Y:S02]  /*5480*/  @!UP0 UIADD3 UR34, UPT, UPT, UR42, 0x20, URZ ;  /* 0x000000202a228890 */ /* 0x000fe4000fffe0ff */
[----:B------:R-:W-:Y:S02]  /*5490*/  @!UP0 UIADD3 UR32, UPT, UPT, UR21, 0x2200, URZ ;  /* 0x0000220015208890 */ /* 0x000fe4000fffe0ff */
[----:B------:R-:W-:Y:S01]  /*54a0*/  @!P1 R2UR UR4, R0 ;  /* 0x00000000000492ca */ /* 0x000fe200000e0000 */
[----:B------:R-:W-:Y:S01]  /*54b0*/  @!UP0 UIADD3 UR10, UPT, UPT, UR42, 0xa0, URZ ;  /* 0x000000a02a0a8890 */ /* 0x000fe2000fffe0ff */
[----:B------:R-:W-:Y:S01]  /*54c0*/  @!P1 IMAD.MOV.U32 R0, RZ, RZ, 0x2000 ;  /* 0x00002000ff009424 */ /* 0x000fe200078e00ff */
[----:B------:R-:W-:Y:S01]  /*54d0*/  @!UP0 UIADD3 UR8, UPT, UPT, UR21, 0x3200, URZ ;  /* 0x0000320015088890 */ /* 0x000fe2000fffe0ff */
[----:B------:R-:W-:Y:S01]  /*54e0*/  VOTEU.ALL UP0, P1 ;  /* 0x0000000000ff7886 */ /* 0x000fe20000800000 */
[----:B------:R-:W-:Y:S02]  /*54f0*/  UMOV UR35, UR43 ;  /* 0x0000002b00237c82 */ /* 0x000fe40008000000 */
[----:B------:R-:W-:Y:S01]  /*5500*/  IMAD.U32 R6, RZ, RZ, UR5 ;  /* 0x00000005ff067e24 */ /* 0x000fe2000f8e00ff */
[----:B------:R-:W-:Y:S01]  /*5510*/  UMOV UR9, UR33 ;  /* 0x0000002100097c82 */ /* 0x000fe20008000000 */
[----:B------:R-:W-:Y:S01]  /*5520*/  UMOV UR11, UR43 ;  /* 0x0000002b000b7c82 */ /* 0x000fe20008000000 */
[----:B------:R-:W-:Y:S03]  /*5530*/  UMOV UR12, UR36 ;  /* 0x00000024000c7c82 */ /* 0x000fe60008000000 */
        /* <DEDUP_REMOVED lines=9> */
[----:B------:R-:W4:Y:S02]  /*55d0*/  SYNCS.PHASECHK.TRANS64.TRYWAIT P0, [UR21+0xb0], R4 ;  /* 0x0000b004ff0075a7 */ /* 0x000f240008001115 */
[----:B--2-4-:R-:W-:Y:S05]  /*55e0*/  @!P0 BRA `(.L_x_98) ;  /* 0x0000005400848947 */ /* 0x014fea0003800000 */
.L_x_198:
[----:B------:R-:W-:Y:S01]  /*55f0*/  @!P1 IADD3 R2, P0, PT, R12, 0x580, RZ ;  /* 0x000005800c029810 */ /* 0x000fe20007f1e0ff */
[----:B------:R-:W-:Y:S01]  /*5600*/  VOTEU.ALL UP0, P1 ;  /* 0x0000000000ff7886 */ /* 0x000fe20000800000 */
[----:B------:R-:W-:Y:S01]  /*5610*/  UMOV UR6, 0x0 ;  /* 0x0000000000067882 */ /* 0x000fe20000000000 */
[----:B------:R-:W-:Y:S01]  /*5620*/  UMOV UR7, 0x10000000 ;  /* 0x1000000000077882 */ /* 0x000fe20000000000 */
[----:B------:R-:W-:Y:S01]  /*5630*/  @!P1 R2UR UR5, R2 ;  /* 0x00000000020592ca */ /* 0x000fe200000e0000 */
[----:B------:R-:W-:Y:S01]  /*5640*/  @!P1 IMAD.X R0, RZ, RZ, R13, P0 ;  /* 0x000000ffff009224 */ /* 0x000fe200000e060d */
[----:B------:R-:W-:Y:S01]  /*5650*/  @!UP0 UIADD3 UR26, UPT, UPT, UR42, 0x40, URZ ;  /* 0x000000402a1a8890 */ /* 0x000fe2000fffe0ff */
[----:B------:R-:W-:Y:S01]  /*5660*/  VIADD R10, R10, 0x1 ;  /* 0x000000010a0a7836 */ /* 0x000fe20000000000 */
        /* <DEDUP_REMOVED lines=10> */
[----:B------:R-:W-:Y:S01]  /*5710*/  UMOV UR11, UR43 ;  /* 0x0000002b000b7c82 */ /* 0x000fe20008000000 */
[----:B------:R-:W-:Y:S02]  /*5720*/  UMOV UR12, UR36 ;  /* 0x00000024000c7c82 */ /* 0x000fe40008000000 */
        /* <DEDUP_REMOVED lines=11> */
.L_x_200:
[----:B------:R-:W-:Y:S01]  /*57e0*/  UPLOP3.LUT UP3, UPT, UPT, UPT, UPT, 0x80, 0x8 ;  /* 0x000000000008789c */ /* 0x000fe20003f6f070 */
[----:B------:R-:W-:Y:S01]  /*57f0*/  @!P1 IADD3 R2, P0, PT, R12, 0x580, RZ ;  /* 0x000005800c029810 */ /* 0x000fe20007f1e0ff */
[----:B------:R-:W-:Y:S01]  /*5800*/  UMOV UR6, 0x0 ;  /* 0x0000000000067882 */ /* 0x000fe20000000000 */
[----:B------:R-:W-:Y:S01]  /*5810*/  UMOV UR7, 0x10000000 ;  /* 0x1000000000077882 */ /* 0x000fe20000000000 */
[----:B------:R-:W-:Y:S01]  /*5820*/  VOTEU.ALL UP0, P1 ;  /* 0x0000000000ff7886 */ /* 0x000fe20000800000 */
[----:B------:R-:W-:Y:S01]  /*5830*/  @!P1 R2UR UR5, R2 ;  /* 0x00000000020592ca */ /* 0x000fe200000e0000 */
[----:B------:R-:W-:Y:S01]  /*5840*/  @!P1 IMAD.X R0, RZ, RZ, R13, P0 ;  /* 0x000000ffff009224 */ /* 0x000fe200000e060d */
[----:B------:R-:W-:Y:S01]  /*5850*/  UMOV UR19, UR43 ;  /* 0x0000002b00137c82 */ /* 0x000fe20008000000 */
[----:B------:R-:W-:Y:S01]  /*5860*/  UMOV UR20, UR36 ;  /* 0x0000002400147c82 */ /* 0x000fe20008000000 */
[----:B------:R-:W-:Y:S01]  /*5870*/  @!UP0 UIADD3 UR18, UPT, UPT, UR42, 0x60, URZ ;  /* 0x000000602a128890 */ /* 0x000fe2000fffe0ff */
[----:B------:R-:W-:Y:S01]  /*5880*/  R2UR UR26, R82 ;  /* 0x00000000521a72ca */ /* 0x000fe200000e0000 */
[----:B------:R-:W-:Y:S01]  /*5890*/  @!UP0 UIADD3 UR16, UPT, UPT, UR21, 0x6200, URZ ;  /* 0x0000620015108890 */ /* 0x000fe2000fffe0ff */
[----:B------:R-:W-:Y:S01]  /*58a0*/  @!P1 R2UR UR4, R0 ;  /* 0x00000000000492ca */ /* 0x000fe200000e0000 */
[----:B------:R-:W-:Y:S01]  /*58b0*/  @!UP0 UIADD3 UR17, UPT, UPT, UR21, 0x98, URZ ;  /* 0x0000009815118890 */ /* 0x000fe2000fffe0ff */
[----:B------:R-:W-:Y:S01]  /*58c0*/  R2UR UR24, R83 ;  /* 0x00000000531872ca */ /* 0x000fe200000e0000 */
[----:B------:R-:W-:Y:S01]  /*58d0*/  @!UP0 UIADD3 UR10, UPT, UPT, UR42, 0xe0, URZ ;  /* 0x000000e02a0a8890 */ /* 0x000fe2000fffe0ff */
[----:B------:R-:W-:Y:S01]  /*58e0*/  ISETP.NE.AND P0, PT, R10, 0x2, PT ;  /* 0x000000020a00780c */ /* 0x000fe20003f05270 */
[----:B------:R-:W-:Y:S01]  /*58f0*/  @!UP0 UIADD3 UR8, UPT, UPT, UR21, 0x7200, URZ ;  /* 0x0000720015088890 */ /* 0x000fe2000fffe0ff */
[----:B-1----:R-:W-:Y:S01]  /*5900*/  IMAD.U32 R4, RZ, RZ, UR5 ;  /* 0x00000005ff047e24 */ /* 0x002fe2000f8e00ff */
[----:B------:R-:W-:Y:S01]  /*5910*/  VOTEU.ALL UP0, P1 ;  /* 0x0000000000ff7886 */ /* 0x000fe20000800000 */
[----:B------:R-:W-:Y:S01]  /*5920*/  UMOV UR11, UR43 ;  /* 0x0000002b000b7c82 */ /* 0x000fe20008000000 */
[----:B------:R-:W-:Y:S01]  /*5930*/  UMOV UR12, UR36 ;  /* 0x00000024000c7c82 */ /* 0x000fe20008000000 */
[----:B------:R-:W-:Y:S01]  /*5940*/  UMOV UR9, UR17 ;  /* 0x0000001100097c82 */ /* 0x000fe20008000000 */
[----:B------:R-:W-:Y:S01]  /*5950*/  SEL R0, RZ, 0x1, P0 ;  /* 0x00000001ff007807 */ /* 0x000fe20000000000 */
[----:B------:R-:W-:Y:S01]  /*5960*/  UIADD3 UR30, UPT, UPT, UR13, UR26, URZ ;  /* 0x0000001a0d1e7290 */ /* 0x000fe2000fffe0ff */
[----:B------:R-:W-:Y:S01]  /*5970*/  IMAD.U32 R5, RZ, RZ, UR4 ;  /* 0x00000004ff057e24 */ /* 0x000fe2000f8e00ff */
[----:B------:R-:W-:Y:S01]  /*5980*/  @!P1 R2UR UR4, R4 ;  /* 0x00000000040492ca */ /* 0x000fe200000e0000 */
[----:B------:R-:W-:Y:S01]  /*5990*/  UIADD3 UR26, UPT, UPT, UR14, UR24, URZ ;  /* 0x000000180e1a7290 */ /* 0x000fe2000fffe0ff */
[----:B------:R-:W-:Y:S01]  /*59a0*/  LOP3.LUT R9, R9, R0, RZ, 0x3c, !PT ;  /* 0x0000000009097212 */ /* 0x000fe200078e3cff */
[----:B------:R-:W-:Y:S01]  /*59b0*/  UMOV UR36, UR29 ;  /* 0x0000001d00247c82 */ /* 0x000fe20008000000 */
[----:B------:R-:W-:Y:S02]  /*59c0*/  @!P1 R2UR UR5, R5 ;  /* 0x00000000050592ca */ /* 0x000fe400000e0000 */
[----:B------:R-:W-:Y:S02]  /*59d0*/  LOP3.LUT R11, R11, 0x1, RZ, 0x3c, !PT ;  /* 0x000000010b0b7812 */ /* 0x000fe400078e3cff */
[----:B------:R-:W-:Y:S09]  /*59e0*/  SEL R10, R10, RZ, P0 ;  /* 0x000000ff0a0a7207 */ /* 0x000ff20000000000 */
[----:B------:R1:W-:Y:S01]  /*59f0*/  @!UP0 UTMALDG.3D [UR16], [UR4], desc[UR6] ;  /* 0x00000610040085b4 */ /* 0x0003e20008011000 */
[----:B------:R-:W-:Y:S05]  /*5a00*/  VOTEU.ALL UP0, P1 ;  /* 0x0000000000ff7886 */ /* 0x000fea0000800000 */
[----:B------:R1:W-:Y:S01]  /*5a10*/  @!UP0 UTMALDG.3D [UR8], [UR4], desc[UR6] ;  /* 0x00000608040085b4 */ /* 0x0003e20008011000 */
[----:B------:R1:W-:Y:S01]  /*5a20*/  @!P1 SYNCS.ARRIVE.TRANS64.RED.A0TR RZ, [UR21+0x98], R3 ;  /* 0x00009803ffff99a7 */ /* 0x0003e20008300415 */
[----:B------:R-:W-:Y:S01]  /*5a30*/  SYNCS.ARRIVE.TRANS64.RED.A1T0 RZ, [UR46], RZ ;  /* 0x000000ffffff79a7 */ /* 0x000fe2000810042e */
[----:B------:R-:W-:Y:S05]  /*5a40*/  BRA.U UP2, `(.L_x_100) ;  /* 0xffffffed02ec7547 */ /* 0x000fea000b83ffff */
[----:B-1----:R-:W-:-:S04]  /*5a50*/  SHF.L.U32 R3, R11, 0x1f, RZ ;  /* 0x0000001f0b037819 */ /* 0x002fc800000006ff */
[----:B------:R-:W1:Y:S02]  /*5a60*/  SYNCS.PHASECHK.TRANS64.TRYWAIT P0, [UR21+0xa0], R3 ;  /* 0x0000a003ff0075a7 */ /* 0x000e640008001115 */
[----:B-1----:R-:W-:Y:S05]  /*5a70*/  @!P0 BRA `(.L_x_101) ;  /* 0x0000005000908947 */ /* 0x002fea0003800000 */
.L_x_202:
[----:B------:R-:W2:Y:S02]  /*5a80*/  SYNCS.PHASECHK.TRANS64.TRYWAIT P0, [UR21+0xa8], R3 ;  /* 0x0000a803ff0075a7 */ /* 0x000ea40008001115 */
[----:B--2---:R-:W-:Y:S05]  /*5a90*/  @!P0 BRA `(.L_x_102) ;  /* 0x0000005000a08947 */ /* 0x004fea0003800000 */
.L_x_204:
[----:B------:R-:W2:Y:S02]  /*5aa0*/  SYNCS.PHASECHK.TRANS64.TRYWAIT P0, [UR21+0xb0], R3 ;  /* 0x0000b003ff0075a7 */ /* 0x000ea40008001115 */
[----:B--2---:R-:W-:Y:S05]  /*5ab0*/  @!P0 BRA `(.L_x_103) ;  /* 0x0000005000b08947 */ /* 0x004fea0003800000 */
.L_x_206:
[----:B-1----:R-:W-:-:S07]  /*5ac0*/  MOV R0, UR21 ;  /* 0x0000001500007c02 */ /* 0x002fce0008000f00 */
.L_x_104:
[----:B-1----:R-:W-:-:S04]  /*5ad0*/  SHF.L.U32 R3, R11, 0x1f, RZ ;  /* 0x0000001f0b037819 */ /* 0x002fc800000006ff */
[----:B------:R1:W2:Y:S03]  /*5ae0*/  SYNCS.PHASECHK.TRANS64.TRYWAIT P0, [R0+URZ+0xb8], R3 ;  /* 0x0000b803000075a7 */ /* 0x0002a600080011ff */
[----:B--2---:R-:W-:Y:S05]  /*5af0*/  @!P0 NANOSLEEP.SYNCS 0x989680 ;  /* 0x009896800000895d */ /* 0x004fea0003900000 */
[----:B------:R-:W2:Y:S02]  /*5b00*/  @!P0 SYNCS.PHASECHK.TRANS64 P0, [R0+URZ+0xb8], R3 ;  /* 0x0000b803000085a7 */ /* 0x000ea400080010ff */
[----:B--23--:R-:W-:Y:S05]  /*5b10*/  @P0 EXIT ;  /* 0x000000000000094d */ /* 0x00cfea0003800000 */
[----:B------:R-:W-:Y:S05]  /*5b20*/  BRA `(.L_x_104) ;  /* 0xfffffffc00e87947 */ /* 0x000fea000383ffff */
.L_x_89:
[----:B------:R-:W-:-:S06]  /*5b30*/  UISETP.GE.AND UP0, UPT, UR20, 0x4, UPT ;  /* 0x000000041400788c */ /* 0x000fcc000bf06270 */
[----:B------:R-:W-:-:S13]  /*5b40*/  PLOP3.LUT P0, PT, PT, PT, UP0, 0x80, 0x8 ;  /* 0x000000000008781c */ /* 0x000fda0003f0f008 */
[----:B-1----:R-:W-:Y:S05]  /*5b50*/  @!P0 EXIT ;  /* 0x000000000000894d */ /* 0x002fea0003800000 */
[----:B------:R-:W1:Y:S08]  /*5b60*/  S2UR UR4, SR_CgaCtaId ;  /* 0x00000000000479c3 */ /* 0x000e700000008800 */
[----:B------:R-:W-:Y:S01]  /*5b70*/  BAR.SYNC.DEFER_BLOCKING 0x6, 0xa0 ;  /* 0x0182800000007b1d */ /* 0x000fe20000010000 */
[----:B------:R-:W-:Y:S01]  /*5b80*/  IMAD.SHL.U32 R3, R95, 0x20, RZ ;  /* 0x000000205f037824 */ /* 0x000fe200078e00ff */
[C---:B------:R-:W-:Y:S01]  /*5b90*/  SHF.L.U32 R4, R81.reuse, 0x15, RZ ;  /* 0x0000001551047819 */ /* 0x040fe200000006ff */
[----:B------:R-:W-:Y:S01]  /*5ba0*/  IMAD.SHL.U32 R5, R81, 0x400, RZ ;  /* 0x0000040051057824 */ /* 0x000fe200078e00ff */
[C---:B------:R-:W-:Y:S01]  /*5bb0*/  LOP3.LUT R96, R95.reuse, 0x60, RZ, 0xc0, !PT ;  /* 0x000000605f607812 */ /* 0x040fe200078ec0ff */
[----:B------:R-:W-:Y:S01]  /*5bc0*/  IMAD.SHL.U32 R2, R95, 0x4, RZ ;  /* 0x000000045f027824 */ /* 0x000fe200078e00ff */
[----:B------:R-:W-:-:S02]  /*5bd0*/  UMOV UR43, 0x400 ;  /* 0x00000400002b7882 */ /* 0x000fc40000000000 */
[----:B------:R-:W2:Y:S01]  /*5be0*/  LDC.64 R78, c[0x0][0x8b0] ;  /* 0x00022c00ff4e7b82 */ /* 0x000ea20000000a00 */
[----:B------:R-:W-:Y:S01]  /*5bf0*/  LOP3.LUT R94, R3, 0xb20, RZ, 0xc0, !PT ;  /* 0x00000b20035e7812 */ /* 0x000fe200078ec0ff */
[----:B------:R-:W-:Y:S01]  /*5c00*/  IMAD.U32 R37, R95, 0x10000, RZ ;  /* 0x000100005f257824 */ /* 0x000fe200078e00ff */
[----:B------:R-:W-:Y:S01]  /*5c10*/  LOP3.LUT R3, R3, 0xc0, RZ, 0xc0, !PT ;  /* 0x000000c003037812 */ /* 0x000fe200078ec0ff */
[----:B------:R-:W-:Y:S01]  /*5c20*/  HFMA2 R36, -RZ, RZ, 0, 0 ;  /* 0x00000000ff247431 */ /* 0x000fe200000001ff */
[----:B------:R-:W-:Y:S01]  /*5c30*/  LOP3.LUT R94, R94, 0x400, R5, 0xf8, !PT ;  /* 0x000004005e5e7812 */ /* 0x000fe200078ef805 */
[----:B------:R-:W-:Y:S01]  /*5c40*/  IMAD.MOV.U32 R91, RZ, RZ, 0x1 ;  /* 0x00000001ff5b7424 */ /* 0x000fe200078e00ff */
[----:B------:R-:W-:Y:S01]  /*5c50*/  LOP3.LUT R3, R3, 0x18, R2, 0xf8, !PT ;  /* 0x0000001803037812 */ /* 0x000fe200078ef802 */
[----:B------:R-:W3:Y:S01]  /*5c60*/  LDC.64 R76, c[0x0][0x8a8] ;  /* 0x00022a00ff4c7b82 */ /* 0x000ee20000000a00 */
[----:B------:R-:W-:Y:S01]  /*5c70*/  LOP3.LUT R4, R4, 0x200000, RZ, 0xc0, !PT ;  /* 0x0020000004047812 */ /* 0x000fe200078ec0ff */
[----:B------:R-:W-:Y:S01]  /*5c80*/  IMAD.MOV.U32 R90, RZ, RZ, RZ ;  /* 0x000000ffff5a7224 */ /* 0x000fe200078e00ff */
[----:B------:R-:W-:Y:S01]  /*5c90*/  LOP3.LUT R94, R94, R3, RZ, 0xfc, !PT ;  /* 0x000000035e5e7212 */ /* 0x000fe200078efcff */
[----:B------:R-:W-:Y:S01]  /*5ca0*/  IMAD.MOV.U32 R87, RZ, RZ, RZ ;  /* 0x000000ffff577224 */ /* 0x000fe200078e00ff */
[----:B------:R-:W-:Y:S01]  /*5cb0*/  LOP3.LUT R93, R95, 0x2, RZ, 0xc0, !PT ;  /* 0x000000025f5d7812 */ /* 0x000fe200078ec0ff */
[----:B------:R-:W4:Y:S01]  /*5cc0*/  LDCU UR59, c[0x0][0x370] ;  /* 0x00006e00ff3b77ac */ /* 0x000f220008000800 */
[----:B------:R-:W-:-:S02]  /*5cd0*/  LOP3.LUT R37, R4, 0x400000, R37, 0xf8, !PT ;  /* 0x0040000004257812 */ /* 0x000fc400078ef825 */
[----:B------:R-:W-:Y:S01]  /*5ce0*/  LOP3.LUT R95, R95, 0x4, RZ, 0xc0, !PT ;  /* 0x000000045f5f7812 */ /* 0x000fe200078ec0ff */
[----:B-1----:R-:W-:Y:S01]  /*5cf0*/  ULEA UR43, UR4, UR43, 0x18 ;  /* 0x0000002b042b7291 */ /* 0x002fe2000f8ec0ff */
[----:B------:R-:W-:Y:S01]  /*5d00*/  MOV R89, RZ ;  /* 0x000000ff00597202 */ /* 0x000fe20000000f00 */
[----:B------:R-:W1:Y:S02]  /*5d10*/  LDCU UR42, c[0x0][0xb0c] ;  /* 0x00016180ff2a77ac */ /* 0x000e640008000800 */
[----:B------:R-:W-:Y:S01]  /*5d20*/  UIADD3 UR4, UPT, UPT, UR43, 0x200, URZ ;  /* 0x000002002b047890 */ /* 0x000fe2000fffe0ff */
[----:B------:R-:W1:Y:S04]  /*5d30*/  LDCU UR39, c[0x0][0xb30] ;  /* 0x00016600ff2777ac */ /* 0x000e680008000800 */
[----:B------:R-:W4:Y:S01]  /*5d40*/  LDS R0, [UR43+0x180] ;  /* 0x0001802bff007984 */ /* 0x000f220008000800 */
[----:B------:R-:W-:Y:S01]  /*5d50*/  MOV R85, UR4 ;  /* 0x0000000400557c02 */ /* 0x000fe20008000f00 */
[----:B------:R-:W1:Y:S04]  /*5d60*/  LDCU.64 UR56, c[0x0][0x888] ;  /* 0x00011100ff3877ac */ /* 0x000e680008000a00 */
[----:B------:R-:W-:Y:S01]  /*5d70*/  IMAD R94, R94, 0x2, R85 ;  /* 0x000000025e5e7824 */ /* 0x000fe200078e0255 */
[----:B------:R-:W1:Y:S03]  /*5d80*/  LDCU.64 UR40, c[0x0][0xb28] ;  /* 0x00016500ff2877ac */ /* 0x000e660008000a00 */
[--C-:B------:R-:W-:Y:S01]  /*5d90*/  IMAD R93, R93, -0x10, R94.reuse ;  /* 0xfffffff05d5d7824 */ /* 0x100fe200078e025e */
[----:B------:R-:W1:Y:S01]  /*5da0*/  LDCU.64 UR62, c[0x0][0x890] ;  /* 0x00011200ff3e77ac */ /* 0x000e620008000a00 */
[----:B------:R-:W-:Y:S01]  /*5db0*/  IMAD R92, R95, -0x10, R94 ;  /* 0xfffffff05f5c7824 */ /* 0x000fe200078e025e */
[----:B------:R-:W1:Y:S01]  /*5dc0*/  LDCU.128 UR52, c[0x0][0xb10] ;  /* 0x00016200ff3477ac */ /* 0x000e620008000c00 */
[----:B------:R-:W1:Y:S01]  /*5dd0*/  LDCU UR58, c[0x0][0x374] ;  /* 0x00006e80ff3a77ac */ /* 0x000e620008000800 */
[----:B------:R-:W-:Y:S01]  /*5de0*/  UMOV UR47, URZ ;  /* 0x000000ff002f7c82 */ /* 0x000fe20008000000 */
[----:B------:R-:W-:Y:S01]  /*5df0*/  UMOV UR46, URZ ;  /* 0x000000ff002e7c82 */ /* 0x000fe20008000000 */
[----:B-1234-:R-:W-:-:S07]  /*5e00*/  IMAD.IADD R37, R0, 0x1, R37 ;  /* 0x0000000100257824 */ /* 0x01efce00078e0225 */
.L_x_148:
[----:B------:R-:W-:Y:S02]  /*5e10*/  LEA R3, R87, UR43, 0x3 ;  /* 0x0000002b57037c11 */ /* 0x000fe4000f8e18ff */
[----:B------:R-:W-:Y:S02]  /*5e20*/  SHF.L.U32 R0, R89, 0x1f, RZ ;  /* 0x0000001f59007819 */ /* 0x000fe400000006ff */
[----:B------:R-:W-:Y:S02]  /*5e30*/  LEA R5, R87, UR43, 0x4 ;  /* 0x0000002b57057c11 */ /* 0x000fe4000f8e20ff */
[----:B-1----:R-:W1:Y:S02]  /*5e40*/  SYNCS.PHASECHK.TRANS64.TRYWAIT P0, [R3+URZ+0xd0], R0 ;  /* 0x0000d000030075a7 */ /* 0x002e6400080011ff */
[----:B-12---:R-:W-:Y:S05]  /*5e50*/  @!P0 BRA `(.L_x_105) ;  /* 0x0000004c00e08947 */ /* 0x006fea0003800000 */
.L_x_207:
[----:B------:R-:W2:Y:S01]  /*5e60*/  LDS.128 R4, [R5+0x160] ;  /* 0x0001600005047984 */ /* 0x000ea20000000c00 */
[----:B------:R-:W-:Y:S01]  /*5e70*/  UISETP.GE.AND UP0, UPT, UR45, 0x1, UPT ;  /* 0x000000012d00788c */ /* 0x000fe2000bf06270 */
[----:B------:R-:W-:Y:S01]  /*5e80*/  @!PT LDS RZ, [RZ] ;  /* 0x00000000fffff984 */ /* 0x000fe20000000800 */
[----:B------:R-:W-:Y:S01]  /*5e90*/  @!PT LDS RZ, [RZ] ;  /* 0x00000000fffff984 */ /* 0x000fe20000000800 */
[----:B------:R-:W-:Y:S01]  /*5ea0*/  @!PT LDS RZ, [RZ] ;  /* 0x00000000fffff984 */ /* 0x000fe20000000800 */
[----:B------:R-:W-:Y:S01]  /*5eb0*/  @!PT LDS RZ, [RZ] ;  /* 0x00000000fffff984 */ /* 0x000fe20000000800 */
[----:B------:R3:W-:Y:S06]  /*5ec0*/  MEMBAR.ALL.CTA ;  /* 0x0000000000007992 */ /* 0x0007ec0000008000 */
[----:B---3--:R-:W3:Y:S01]  /*5ed0*/  FENCE.VIEW.ASYNC.S ;  /* 0x00000000000073c6 */ /* 0x008ee20000000000 */
[----:B--2---:R-:W-:Y:S11]  /*5ee0*/  LOP3.LUT P0, RZ, R6, 0x1, RZ, 0xc0, !PT ;  /* 0x0000000106ff7812 */ /* 0x004ff6000780c0ff */
[----:B------:R-:W-:Y:S02]  /*5ef0*/  @!UPT UIADD3 URZ, UPT, UPT, URZ, URZ, URZ ;  /* 0x000000fffffff290 */ /* 0x000fe4000fffe0ff */
[----:B---3--:R-:W-:Y:S01]  /*5f00*/  VOTEU.ANY UP1, P0 ;  /* 0x0000000000ff7886 */ /* 0x008fe20000020100 */
[----:B------:R-:W-:Y:S01]  /*5f10*/  PLOP3.LUT P0, PT, PT, PT, UP1, 0x80, 0x8 ;  /* 0x000000000008781c */ /* 0x000fe20003f0f018 */
[----:B------:R-:W-:Y:S11]  /*5f20*/  UP2UR UR61, UPR, URZ, 0x2 ;  /* 0x00000002ff3d7883 */ /* 0x000ff60008000000 */
[----:B------:R-:W-:Y:S01]  /*5f30*/  @!UPT UIADD3 URZ, UPT, UPT, URZ, URZ, URZ ;  /* 0x000000fffffff290 */ /* 0x000fe2000fffe0ff */
[----:B-1----:R-:W-:Y:S02]  /*5f40*/  @P0 SHF.R.U32.HI R0, RZ, 0x10, R5 ;  /* 0x00000010ff000819 */ /* 0x002fe40000011605 */
        /* <DEDUP_REMOVED lines=12> */
[----:B------:R-:W2:Y:S01]  /*6010*/  LDCU UR12, c[0x0][0xb20] ;  /* 0x00016400ff0c77ac */ /* 0x000ea20008000800 */
[----:B------:R-:W-:Y:S02]  /*6020*/  UIMAD.WIDE.U32 UR4, UR58, UR55, URZ ;  /* 0x000000373a0472a5 */ /* 0x000fe4000f8e00ff */
[----:B------:R-:W-:Y:S02]  /*6030*/  UIMAD.WIDE.U32 UR6, UR59, UR52, URZ ;  /* 0x000000343b0672a5 */ /* 0x000fe4000f8e00ff */
[----:B------:R-:W-:Y:S02]  /*6040*/  UISETP.NE.AND UP0, UPT, UR54, 0x1, UPT ;  /* 0x000000013600788c */ /* 0x000fe4000bf05270 */
[----:B------:R-:W-:Y:S02]  /*6050*/  UIMAD.WIDE.U32 UR8, UR37, UR55, URZ ;  /* 0x00000037250872a5 */ /* 0x000fe4000f8e00ff */
[----:B------:R-:W-:Y:S02]  /*6060*/  UIMAD.WIDE.U32 UR10, UR38, UR52, URZ ;  /* 0x00000034260a72a5 */ /* 0x000fe4000f8e00ff */
[----:B------:R-:W-:Y:S02]  /*6070*/  UISETP.NE.AND UP1, UPT, UR42, 0x1, UPT ;  /* 0x000000012a00788c */ /* 0x000fe4000bf25270 */
[----:B------:R-:W-:Y:S01]  /*6080*/  UISETP.NE.AND UP2, UPT, UR45, 0x1, UPT ;  /* 0x000000012d00788c */ /* 0x000fe2000bf45270 */
[----:B------:R-:W-:Y:S02]  /*6090*/  UMOV UR4, UR5 ;  /* 0x0000000500047c82 */ /* 0x000fe40008000000 */
[----:B--2---:R-:W-:Y:S03]  /*60a0*/  USHF.R.U32.HI UR5, URZ, UR12, UR4 ;  /* 0x0000000cff057299 */ /* 0x004fe60008011604 */
[----:B------:R-:W-:Y:S02]  /*60b0*/  UMOV UR4, UR7 ;  /* 0x0000000700047c82 */ /* 0x000fe40008000000 */
[----:B------:R-:W-:Y:S02]  /*60c0*/  USHF.R.U32.HI UR7, URZ, UR53, UR4 ;  /* 0x00000035ff077299 */ /* 0x000fe40008011604 */
[----:B------:R-:W-:Y:S02]  /*60d0*/  USEL UR4, UR58, UR5, !UP0 ;  /* 0x000000053a047287 */ /* 0x000fe4000c000000 */
[----:B------:R-:W-:Y:S01]  /*60e0*/  USEL UR7, UR59, UR7, !UP1 ;  /* 0x000000073b077287 */ /* 0x000fe2000c800000 */
[----:B------:R-:W-:Y:S01]  /*60f0*/  UMOV UR5, UR9 ;  /* 0x0000000900057c82 */ /* 0x000fe20008000000 */
[----:B------:R-:W-:Y:S02]  /*6100*/  UIMAD.WIDE.U32 UR8, UR4, UR40, URZ ;  /* 0x00000028040872a5 */ /* 0x000fe4000f8e00ff */
[----:B------:R-:W-:Y:S03]  /*6110*/  USHF.R.U32.HI UR6, URZ, UR12, UR5 ;  /* 0x0000000cff067299 */ /* 0x000fe60008011605 */
[----:B------:R-:W-:Y:S01]  /*6120*/  UMOV UR5, UR11 ;  /* 0x0000000b00057c82 */ /* 0x000fe20008000000 */
[----:B------:R-:W-:Y:S02]  /*6130*/  UIMAD.WIDE.U32 UR10, UR7, UR40, URZ ;  /* 0x00000028070a72a5 */ /* 0x000fe4000f8e00ff */
[----:B------:R-:W-:Y:S02]  /*6140*/  USHF.R.U32.HI UR12, URZ, UR53, UR5 ;  /* 0x00000035ff0c7299 */ /* 0x000fe40008011605 */
[----:B------:R-:W-:Y:S01]  /*6150*/  USEL UR6, UR37, UR6, !UP0 ;  /* 0x0000000625067287 */ /* 0x000fe2000c000000 */
[----:B------:R-:W-:Y:S02]  /*6160*/  UMOV UR5, UR9 ;  /* 0x0000000900057c82 */ /* 0x000fe40008000000 */
[----:B------:R-:W-:Y:S01]  /*6170*/  UMOV UR10, UR11 ;  /* 0x0000000b000a7c82 */ /* 0x000fe20008000000 */
[----:B------:R-:W-:Y:S02]  /*6180*/  @UP2 USHF.R.U32.HI UR4, URZ, UR41, UR5 ;  /* 0x00000029ff042299 */ /* 0x000fe40008011605 */
[----:B------:R-:W-:Y:S02]  /*6190*/  @UP2 USHF.R.U32.HI UR7, URZ, UR41, UR10 ;  /* 0x00000029ff072299 */ /* 0x000fe4000801160a */
[----:B------:R-:W-:Y:S02]  /*61a0*/  UIMAD UR4, UR45, UR4, URZ ;  /* 0x000000042d0472a4 */ /* 0x000fe4000f8e02ff */
[----:B------:R-:W-:Y:S02]  /*61b0*/  UIMAD.WIDE.U32 UR10, UR6, UR40, URZ ;  /* 0x00000028060a72a5 */ /* 0x000fe4000f8e00ff */
[----:B------:R-:W-:Y:S02]  /*61c0*/  USEL UR5, UR38, UR12, !UP1 ;  /* 0x0000000c26057287 */ /* 0x000fe4000c800000 */
[----:B------:R-:W-:Y:S02]  /*61d0*/  UIMAD UR8, UR45, UR7, URZ ;  /* 0x000000072d0872a4 */ /* 0x000fe4000f8e02ff */
[----:B------:R-:W-:Y:S03]  /*61e0*/  UISETP.GE.AND UP0, UPT, UR6, UR4, UPT ;  /* 0x000000040600728c */ /* 0x000fe6000bf06270 */
[----:B------:R-:W-:Y:S01]  /*61f0*/  UMOV UR4, UR11 ;  /* 0x0000000b00047c82 */ /* 0x000fe20008000000 */
[----:B------:R-:W-:Y:S02]  /*6200*/  UISETP.GE.OR UP0, UPT, UR5, UR8, UP0 ;  /* 0x000000080500728c */ /* 0x000fe40008706670 */
[----:B------:R-:W-:Y:S02]  /*6210*/  USHF.R.U32.HI UR4, URZ, UR41, UR4 ;  /* 0x00000029ff047299 */ /* 0x000fe40008011604 */
[----:B------:R-:W-:Y:S02]  /*6220*/  UIMAD.WIDE.U32 UR8, UR5, UR40, URZ ;  /* 0x00000028050872a5 */ /* 0x000fe4000f8e00ff */
[----:B------:R-:W-:Y:S02]  /*6230*/  USEL UR11, UR6, UR4, !UP2 ;  /* 0x00000004060b7287 */ /* 0x000fe4000d000000 */
[----:B------:R-:W-:Y:S02]  /*6240*/  UIADD3 UR8, UPT, UPT, -UR5, URZ, URZ ;  /* 0x000000ff05087290 */ /* 0x000fe4000fffe1ff */
[----:B------:R-:W-:Y:S01]  /*6250*/  UIADD3 UR10, UPT, UPT, -UR11, URZ, URZ ;  /* 0x000000ff0b0a7290 */ /* 0x000fe2000fffe1ff */
[----:B------:R-:W-:Y:S01]  /*6260*/  @!UP0 UMOV UR4, UR9 ;  /* 0x0000000900048c82 */ /* 0x000fe20008000000 */
[----:B------:R-:W-:Y:S02]  /*6270*/  UIADD3 UR9, UPT, UPT, -UR6, URZ, URZ ;  /* 0x000000ff06097290 */ /* 0x000fe4000fffe1ff */
[----:B------:R-:W-:Y:S02]  /*6280*/  @!UP0 USHF.R.U32.HI UR4, URZ, UR41, UR4 ;  /* 0x00000029ff048299 */ /* 0x000fe40008011604 */
[----:B------:R-:W-:Y:S02]  /*6290*/  UIMAD UR10, UR45, UR10, UR6 ;  /* 0x0000000a2d0a72a4 */ /* 0x000fe4000f8e0206 */
[----:B------:R-:W-:Y:S04]  /*62a0*/  @!UP0 USEL UR4, UR5, UR4, !UP2 ;  /* 0x0000000405048287 */ /* 0x000fe8000d000000 */
[----:B------:R-:W-:Y:S02]  /*62b0*/  @!UP0 UIMAD UR10, UR7, UR10, UR4 ;  /* 0x0000000a070a82a4 */ /* 0x000fe4000f8e0204 */
[----:B------:R-:W-:Y:S02]  /*62c0*/  @!UP0 UIADD3 UR11, UPT, UPT, UR11, -UR4, URZ ;  /* 0x800000040b0b8290 */ /* 0x000fe4000fffe0ff */
[----:B------:R-:W-:Y:S02]  /*62d0*/  UIMAD UR7, UR42, UR8, UR38 ;  /* 0x000000082a0772a4 */ /* 0x000fe4000f8e0226 */
[----:B------:R-:W-:Y:S02]  /*62e0*/  @!UP0 UIMAD UR6, UR11, UR45, UR5 ;  /* 0x0000002d0b0682a4 */ /* 0x000fe4000f8e0205 */
[----:B------:R-:W-:Y:S01]  /*62f0*/  UIMAD UR4, UR54, UR9, UR37 ;  /* 0x00000009360472a4 */ /* 0x000fe2000f8e0225 */
[----:B------:R-:W-:Y:S02]  /*6300*/  @!UP0 UMOV UR5, UR10 ;  /* 0x0000000a00058c82 */ /* 0x000fe40008000000 */
[----:B------:R-:W-:Y:S02]  /*6310*/  UIMAD UR38, UR5, UR42, UR7 ;  /* 0x0000002a052672a4 */ /* 0x000fe4000f8e0207 */
[----:B------:R-:W-:Y:S11]  /*6320*/  UIMAD UR37, UR6, UR54, UR4 ;  /* 0x00000036062572a4 */ /* 0x000ff6000f8e0204 */
[----:B------:R-:W-:Y:S01]  /*6330*/  @!UPT UIADD3 URZ, UPT, UPT, URZ, URZ, URZ ;  /* 0x000000fffffff290 */ /* 0x000fe2000fffe0ff */
.L_x_106:
[----:B------:R-:W-:Y:S01]  /*6340*/  UISETP.NE.AND UP0, UPT, UR39, 0x1, UPT ;  /* 0x000000012700788c */ /* 0x000fe2000bf05270 */
[----:B------:R-:W-:Y:S01]  /*6350*/  LOP3.LUT P0, RZ, R85, 0x1b0, RZ, 0xc0, !PT ;  /* 0x000001b055ff7812 */ /* 0x000fe2000780c0ff */
[----:B------:R-:W-:Y:S01]  /*6360*/  USHF.L.U32 UR50, UR26, 0x6, URZ ;  /* 0x000000061a327899 */ /* 0x000fe200080006ff */
[----:B------:R-:W-:Y:S01]  /*6370*/  BSSY.RECONVERGENT B6, `(.L_x_107) ;  /* 0x0000034000067945 */ /* 0x000fe20003800200 */
[----:B------:R-:W-:Y:S01]  /*6380*/  USHF.L.U32 UR49, UR30, 0x8, URZ ;  /* 0x000000081e317899 */ /* 0x000fe200080006ff */
[----:B------:R-:W-:Y:S06]  /*6390*/  IADD3 R87, PT, PT, R87, 0x1, RZ ;  /* 0x0000000157577810 */ /* 0x000fec0007ffe0ff */
[----:B------:R-:W2:Y:S01]  /*63a0*/  @!UP0 LDCU.128 UR12, c[0x0][0xb10] ;  /* 0x00016200ff0c87ac */ /* 0x000ea20008000c00 */
[----:B------:R-:W3:Y:S01]  /*63b0*/  @!UP0 LDCU UR5, c[0x0][0xb0c] ;  /* 0x00016180ff0587ac */ /* 0x000ee20008000800 */
[----:B------:R-:W4:Y:S01]  /*63c0*/  @!UP0 LDCU UR10, c[0x0][0xb20] ;  /* 0x00016400ff0a87ac */ /* 0x000f220008000800 */
[----:B--2---:R-:W-:Y:S02]  /*63d0*/  UIMAD.WIDE.U32 UR8, UR38, UR12, URZ ;  /* 0x0000000c260872a5 */ /* 0x004fe4000f8e00ff */
[----:B------:R-:W-:Y:S02]  /*63e0*/  UIMAD.WIDE.U32 UR6, UR37, UR15, URZ ;  /* 0x0000000f250672a5 */ /* 0x000fe4000f8e00ff */
[----:B------:R-:W-:Y:S03]  /*63f0*/  @!UP0 UISETP.NE.AND UP1, UPT, UR14, 0x1, UPT ;  /* 0x000000010e00888c */ /* 0x000fe6000bf25270 */
[----:B------:R-:W-:Y:S01]  /*6400*/  @!UP0 UMOV UR4, UR9 ;  /* 0x0000000900048c82 */ /* 0x000fe20008000000 */
[----:B---3--:R-:W-:Y:S02]  /*6410*/  @!UP0 UISETP.NE.AND UP2, UPT, UR5, 0x1, UPT ;  /* 0x000000010500888c */ /* 0x008fe4000bf45270 */
[----:B------:R-:W-:Y:S01]  /*6420*/  @!UP0 USHF.R.U32.HI UR4, URZ, UR13, UR4 ;  /* 0x0000000dff048299 */ /* 0x000fe20008011604 */
[----:B------:R-:W-:Y:S02]  /*6430*/  @!UP0 UMOV UR6, UR7 ;  /* 0x0000000700068c82 */ /* 0x000fe40008000000 */
[----:B----4-:R-:W-:Y:S02]  /*6440*/  @!UP0 USHF.R.U32.HI UR6, URZ, UR10, UR6 ;  /* 0x0000000aff068299 */ /* 0x010fe40008011606 */
[----:B------:R-:W-:Y:S02]  /*6450*/  @!UP0 USEL UR7, UR38, UR4, !UP2 ;  /* 0x0000000426078287 */ /* 0x000fe4000d000000 */
[----:B------:R-:W-:Y:S04]  /*6460*/  @!UP0 USEL UR6, UR37, UR6, !UP1 ;  /* 0x0000000625068287 */ /* 0x000fe8000c800000 */
[----:B------:R-:W-:Y:S02]  /*6470*/  @!UP0 UIADD3 UR4, UPT, UPT, -UR7, UR6, URZ ;  /* 0x0000000607048290 */ /* 0x000fe4000fffe1ff */
[----:B------:R-:W-:Y:S02]  /*6480*/  @!UP0 UIADD3 UR6, UPT, UPT, UR7, -UR6, URZ ;  /* 0x8000000607068290 */ /* 0x000fe4000fffe0ff */
[----:B------:R-:W-:Y:S02]  /*6490*/  @!UP0 UIMAD UR38, UR4, UR5, UR38 ;  /* 0x00000005042682a4 */ /* 0x000fe4000f8e0226 */
[----:B------:R-:W-:Y:S01]  /*64a0*/  @!UP0 UIMAD UR37, UR6, UR14, UR37 ;  /* 0x0000000e062582a4 */ /* 0x000fe2000f8e0225 */
[----:B------:R-:W-:Y:S11]  /*64b0*/  @!P0 BRA `(.L_x_108) ;  /* 0x00000000007c8947 */ /* 0x000ff60003800000 */
[----:B------:R-:W2:Y:S01]  /*64c0*/  LDCU.64 UR8, c[0x4][0x80] ;  /* 0x01001000ff0877ac */ /* 0x000ea20008000a00 */
[----:B------:R-:W-:Y:S01]  /*64d0*/  MOV R2, 0x0 ;  /* 0x0000000000027802 */ /* 0x000fe20000000f00 */
[----:B------:R-:W-:Y:S02]  /*64e0*/  HFMA2 R12, -RZ, RZ, 0, 5.9604644775390625e-08 ;  /* 0x00000001ff0c7431 */ /* 0x000fe400000001ff */
[----:B------:R-:W-:Y:S01]  /*64f0*/  IMAD.MOV.U32 R8, RZ, RZ, 0x70 ;  /* 0x00000070ff087424 */ /* 0x000fe200078e00ff */
[----:B------:R3:W4:Y:S01]  /*6500*/  LDC.64 R14, c[0x4][R2] ;  /* 0x01000000020e7b82 */ /* 0x0007220000000a00 */
[----:B------:R-:W1:Y:S01]  /*6510*/  LDCU.64 UR6, c[0x4][0x88] ;  /* 0x01001100ff0677ac */ /* 0x000e620008000a00 */
[----:B------:R-:W-:Y:S01]  /*6520*/  IMAD.MOV.U32 R13, RZ, RZ, RZ ;  /* 0x000000ffff0d7224 */ /* 0x000fe200078e00ff */
[----:B------:R-:W1:Y:S01]  /*6530*/  LDCU.64 UR4, c[0x4][0x8] ;  /* 0x01000100ff0477ac */ /* 0x000e620008000a00 */
[----:B--2---:R-:W-:Y:S01]  /*6540*/  MOV R5, UR9 ;  /* 0x0000000900057c02 */ /* 0x004fe20008000f00 */
[----:B------:R-:W-:Y:S01]  /*6550*/  IMAD.U32 R4, RZ, RZ, UR8 ;  /* 0x00000008ff047e24 */ /* 0x000fe2000f8e00ff */
[----:B-1----:R-:W-:Y:S01]  /*6560*/  MOV R7, UR7 ;  /* 0x0000000700077c02 */ /* 0x002fe20008000f00 */
[----:B------:R-:W-:Y:S01]  /*6570*/  IMAD.U32 R6, RZ, RZ, UR6 ;  /* 0x00000006ff067e24 */ /* 0x000fe2000f8e00ff */
[----:B------:R-:W-:Y:S01]  /*6580*/  MOV R11, UR5 ;  /* 0x00000005000b7c02 */ /* 0x000fe20008000f00 */
[----:B------:R-:W-:Y:S02]  /*6590*/  IMAD.U32 R10, RZ, RZ, UR4 ;  /* 0x00000004ff0a7e24 */ /* 0x000fe4000f8e00ff */
[----:B------:R-:W-:Y:S07]  /*65a0*/  LEPC R20, `(.L_x_109) ;  /* 0x000000001014794e */ /* 0x000fee0000000000 */
[----:B---345:R-:W-:Y:S05]  /*65b0*/  CALL.ABS.NOINC R14 ;  /* 0x000000000e007343 */ /* 0x038fea0003c00000 */
.L_x_109:
[----:B------:R-:W1:Y:S01]  /*65c0*/  LDCU.64 UR8, c[0x4][0x80] ;  /* 0x01001000ff0877ac */ /* 0x000e620008000a00 */
[----:B------:R-:W2:Y:S01]  /*65d0*/  LDC.64 R2, c[0x4][R2] ;  /* 0x0100000002027b82 */ /* 0x000ea20000000a00 */
[----:B------:R-:W-:Y:S02]  /*65e0*/  HFMA2 R12, -RZ, RZ, 0, 5.9604644775390625e-08 ;  /* 0x00000001ff0c7431 */ /* 0x000fe400000001ff */
[----:B------:R-:W-:Y:S02]  /*65f0*/  IMAD.MOV.U32 R8, RZ, RZ, 0x70 ;  /* 0x00000070ff087424 */ /* 0x000fe400078e00ff */
[----:B------:R-:W-:Y:S01]  /*6600*/  IMAD.MOV.U32 R13, RZ, RZ, RZ ;  /* 0x000000ffff0d7224 */ /* 0x000fe200078e00ff */
[----:B------:R-:W3:Y:S01]  /*6610*/  LDCU.64 UR6, c[0x4][0x88] ;  /* 0x01001100ff0677ac */ /* 0x000ee20008000a00 */
[----:B------:R-:W4:Y:S01]  /*6620*/  LDCU.64 UR4, c[0x4][0x8] ;  /* 0x01000100ff0477ac */ /* 0x000f220008000a00 */
[----:B-1----:R-:W-:Y:S02]  /*6630*/  MOV R4, UR8 ;  /* 0x0000000800047c02 */ /* 0x002fe40008000f00 */
[----:B------:R-:W-:Y:S02]  /*6640*/  MOV R5, UR9 ;  /* 0x0000000900057c02 */ /* 0x000fe40008000f00 */
[----:B---3--:R-:W-:Y:S01]  /*6650*/  MOV R7, UR7 ;  /* 0x0000000700077c02 */ /* 0x008fe20008000f00 */
[----:B------:R-:W-:Y:S01]  /*6660*/  IMAD.U32 R6, RZ, RZ, UR6 ;  /* 0x00000006ff067e24 */ /* 0x000fe2000f8e00ff */
[----:B----4-:R-:W-:Y:S01]  /*6670*/  MOV R11, UR5 ;  /* 0x00000005000b7c02 */ /* 0x010fe20008000f00 */
[----:B------:R-:W-:Y:S02]  /*6680*/  IMAD.U32 R10, RZ, RZ, UR4 ;  /* 0x00000004ff0a7e24 */ /* 0x000fe4000f8e00ff */
[----:B------:R-:W-:Y:S07]  /*6690*/  LEPC R20, `(.L_x_108) ;  /* 0x000000001014794e */ /* 0x000fee0000000000 */
[----:B--2---:R-:W-:Y:S05]  /*66a0*/  CALL.ABS.NOINC R2 ;  /* 0x0000000002007343 */ /* 0x004fea0003c00000 */
.L_x_108:
[----:B------:R-:W-:Y:S05]  /*66b0*/  BSYNC.RECONVERGENT B6 ;  /* 0x0000000000067941 */ /* 0x000fea0003800200 */
.L_x_107:
[----:B------:R-:W-:Y:S01]  /*66c0*/  R2UR UR4, R84 ;  /* 0x00000000540472ca */ /* 0x000fe200000e0000 */
[----:B------:R-:W-:Y:S01]  /*66d0*/  UISETP.NE.U32.AND UP0, UPT, UR62, URZ, UPT ;  /* 0x000000ff3e00728c */ /* 0x000fe2000bf05070 */
[----:B------:R-:W-:Y:S02]  /*66e0*/  ISETP.NE.U32.AND P4, PT, R78, RZ, PT ;  /* 0x000000ff4e00720c */ /* 0x000fe40003f85070 */
[----:B------:R-:W-:Y:S01]  /*66f0*/  ISETP.NE.U32.AND P2, PT, RZ, UR56, PT ;  /* 0x00000038ff007c0c */ /* 0x000fe2000bf45070 */
[----:B------:R-:W-:Y:S01]  /*6700*/  UISETP.NE.AND.EX UP1, UPT, UR63, URZ, UPT, UP0 ;  /* 0x000000ff3f00728c */ /* 0x000fe2000bf25300 */
[----:B------:R-:W-:Y:S01]  /*6710*/  ISETP.NE.AND.EX P4, PT, R79, RZ, PT, P4 ;  /* 0x000000ff4f00720c */ /* 0x000fe20003f85340 */
[----:B------:R-:W-:Y:S01]  /*6720*/  UPLOP3.LUT UP0, UPT, UPT, UPT, UPT, 0x40, 0x4 ;  /* 0x000000000004789c */ /* 0x000fe20003f0e870 */
[----:B------:R-:W-:Y:S05]  /*6730*/  ISETP.NE.AND.EX P2, PT, RZ, UR57, PT, P2 ;  /* 0x00000039ff007c0c */ /* 0x000fea000bf45320 */
[----:B------:R-:W-:Y:S06]  /*6740*/  UISETP.NE.AND UP2, UPT, UR4, URZ, UPT ;  /* 0x000000ff0400728c */ /* 0x000fec000bf45270 */
[----:B------:R-:W-:Y:S05]  /*6750*/  PLOP3.LUT P1, PT, PT, PT, UP2, 0x80, 0x8 ;  /* 0x000000000008781c */ /* 0x000fea0003f2f028 */
[----:B------:R-:W-:Y:S06]  /*6760*/  @UP2 UPLOP3.LUT UP0, UPT, UPT, UPT, UP1, 0x80, 0x8 ;  /* 0x000000000008289c */ /* 0x000fec0003f0f010 */
[----:B------:R-:W-:Y:S01]  /*6770*/  PLOP3.LUT P0, PT, PT, PT, UP0, 0x80, 0x8 ;  /* 0x000000000008781c */ /* 0x000fe20003f0f008 */
[----:B------:R-:W-:Y:S01]  /*6780*/  @!UPT UIADD3 URZ, UPT, UPT, URZ, URZ, URZ ;  /* 0x000000fffffff290 */ /* 0x000fe2000fffe0ff */
[----:B------:R-:W-:Y:S11]  /*6790*/  BRA.U !UP1, `(.L_x_110) ;  /* 0x00000001093c7547 */ /* 0x000ff6000b800000 */
[----:B------:R-:W-:Y:S01]  /*67a0*/  UISETP.NE.U32.AND UP0, UPT, UR56, URZ, UPT ;  /* 0x000000ff3800728c */ /* 0x000fe2000bf05070 */
[----:B-1----:R-:W-:Y:S01]  /*67b0*/  HFMA2 R0, -RZ, RZ, 0, 5.9604644775390625e-08 ;  /* 0x00000001ff007431 */ /* 0x002fe200000001ff */
[----:B------:R-:W1:Y:S01]  /*67c0*/  LDCU.64 UR8, c[0x0][0x358] ;  /* 0x00006b00ff0877ac */ /* 0x000e620008000a00 */
[----:B------:R-:W-:Y:S01]  /*67d0*/  IMAD.MOV.U32 R80, RZ, RZ, 0x1 ;  /* 0x00000001ff507424 */ /* 0x000fe200078e00ff */
[----:B------:R-:W-:Y:S06]  /*67e0*/  UISETP.NE.AND.EX UP0, UPT, UR57, URZ, UPT, UP0 ;  /* 0x000000ff3900728c */ /* 0x000fec000bf05300 */
        /* <DEDUP_REMOVED lines=9> */
[----:B--23--:R-:W-:Y:S02]  /*6880*/  @!P3 IMAD.U32 R41, RZ, RZ, UR4 ;  /* 0x00000004ff29be24 */ /* 0x00cfe4000f8e00ff */
.L_x_110:
[----:B------:R-:W-:Y:S05]  /*6890*/  @!P4 BRA `(.L_x_111) ;  /* 0x000000000024c947 */ /* 0x000fea0003800000 */
[----:B------:R-:W-:Y:S01]  /*68a0*/  ISETP.NE.U32.AND P3, PT, R76, RZ, PT ;  /* 0x000000ff4c00720c */ /* 0x000fe20003f65070 */
[----:B------:R-:W2:Y:S03]  /*68b0*/  LDCU.64 UR4, c[0x0][0x358] ;  /* 0x00006b00ff0477ac */ /* 0x000ea60008000a00 */
[----:B------:R-:W-:Y:S11]  /*68c0*/  ISETP.NE.AND.EX P3, PT, R77, RZ, PT, P3 ;  /* 0x000000ff4d00720c */ /* 0x000ff60003f65330 */
[----:B------:R-:W-:Y:S02]  /*68d0*/  @!UPT UIADD3 URZ, UPT, UPT, URZ, URZ, URZ ;  /* 0x000000fffffff290 */ /* 0x000fe4000fffe0ff */
[----:B------:R-:W3:Y:S01]  /*68e0*/  @P3 LDC.64 R2, c[0x0][0x8a8] ;  /* 0x00022a00ff023b82 */ /* 0x000ee20000000a00 */
[----:B-1----:R-:W-:Y:S04]  /*68f0*/  @P3 IMAD R0, R78, UR36, RZ ;  /* 0x000000244e003c24 */ /* 0x002fe8000f8e02ff */
[----:B---3--:R-:W-:Y:S05]  /*6900*/  @P3 IMAD.WIDE R2, R0, 0x4, R2 ;  /* 0x0000000400023825 */ /* 0x008fea00078e0202 */
[----:B--2--5:R2:W5:Y:S02]  /*6910*/  @P3 LDG.E R38, desc[UR4][R2.64] ;  /* 0x0000000402263981 */ /* 0x024564000c1e1900 */
[----:B--2---:R-:W3:Y:S02]  /*6920*/  @!P3 LDC R38, c[0x0][0x8a0] ;  /* 0x00022800ff26bb82 */ /* 0x004ee40000000800 */
.L_x_111:
[----:B-----5:R-:W-:Y:S01]  /*6930*/  FSETP.NEU.AND P3, PT, R41, RZ, PT ;  /* 0x000000ff2900720b */ /* 0x020fe20003f6d000 */
[----:B------:R-:W-:Y:S01]  /*6940*/  BSSY B1, `(.L_x_112) ;  /* 0x0000039000017945 */ /* 0x000fe20003800000 */
[----:B------:R-:W-:Y:S01]  /*6950*/  SEL R5, RZ, 0xffffffff, P2 ;  /* 0xffffffffff057807 */ /* 0x000fe20001000000 */
[----:B------:R-:W-:Y:S01]  /*6960*/  IMAD.MOV.U32 R46, RZ, RZ, 0x1 ;  /* 0x00000001ff2e7424 */ /* 0x000fe200078e00ff */
[----:B------:R-:W-:Y:S01]  /*6970*/  @P1 LOP3.LUT P2, RZ, R80, 0xff, RZ, 0xc0, !PT ;  /* 0x000000ff50ff1812 */ /* 0x000fe2000784c0ff */
[C---:B------:R-:W-:Y:S01]  /*6980*/  IMAD R39, R36.reuse, 0x80, R37 ;  /* 0x0000008024277824 */ /* 0x040fe200078e0225 */
[----:B-1----:R-:W-:Y:S01]  /*6990*/  @P1 SEL R0, RZ, 0xffffffff, P3 ;  /* 0xffffffffff001807 */ /* 0x002fe20001800000 */
[----:B------:R-:W-:Y:S01]  /*69a0*/  IMAD R88, R95, -0x10, R93 ;  /* 0xfffffff05f587824 */ /* 0x000fe200078e025d */
[----:B------:R-:W-:Y:S01]  /*69b0*/  LOP3.LUT R91, R91, 0x1, RZ, 0x3c, !PT ;  /* 0x000000015b5b7812 */ /* 0x000fe200078e3cff */
[----:B------:R-:W-:Y:S01]  /*69c0*/  IMAD.MOV.U32 R47, RZ, RZ, RZ ;  /* 0x000000ffff2f7224 */ /* 0x000fe200078e00ff */
[----:B------:R-:W-:Y:S02]  /*69d0*/  @P0 SEL R0, R5, R0, !P2 ;  /* 0x0000000005000207 */ /* 0x000fe40005000000 */
[----:B------:R-:W-:Y:S02]  /*69e0*/  CS2R R74, SRZ ;  /* 0x00000000004a7805 */ /* 0x000fe4000001ff00 */
[----:B------:R-:W-:Y:S02]  /*69f0*/  LEA R98, R36, UR43, 0x3 ;  /* 0x0000002b24627c11 */ /* 0x000fe4000f8e18ff */
[----:B------:R-:W-:Y:S02]  /*6a00*/  CS2R R72, SRZ ;  /* 0x0000000000487805 */ /* 0x000fe4000001ff00 */
[----:B------:R-:W-:Y:S02]  /*6a10*/  @P1 LOP3.LUT R0, R0, 0x1, RZ, 0xc0, !PT ;  /* 0x0000000100001812 */ /* 0x000fe400078ec0ff */
[----:B------:R-:W-:Y:S02]  /*6a20*/  CS2R R66, SRZ ;  /* 0x0000000000427805 */ /* 0x000fe4000001ff00 */
[----:B------:R-:W-:Y:S02]  /*6a30*/  SHF.L.U32 R3, R90, 0x1f, RZ ;  /* 0x0000001f5a037819 */ /* 0x000fe400000006ff */
[----:B------:R-:W-:Y:S02]  /*6a40*/  CS2R R64, SRZ ;  /* 0x0000000000407805 */ /* 0x000fe4000001ff00 */
[----:B------:R-:W-:Y:S02]  /*6a50*/  ISETP.NE.U32.OR P5, PT, R0, 0x1, !P1 ;  /* 0x000000010000780c */ /* 0x000fe40004fa5470 */
[----:B------:R-:W-:Y:S02]  /*6a60*/  CS2R R58, SRZ ;  /* 0x00000000003a7805 */ /* 0x000fe4000001ff00 */
[----:B------:R-:W-:Y:S02]  /*6a70*/  PLOP3.LUT P2, PT, PT, PT, UP1, 0x80, 0x8 ;  /* 0x000000000008781c */ /* 0x000fe40003f4f018 */
[----:B------:R-:W-:Y:S02]  /*6a80*/  CS2R R56, SRZ ;  /* 0x0000000000387805 */ /* 0x000fe4000001ff00 */
[----:B------:R-:W-:Y:S02]  /*6a90*/  LOP3.LUT P4, R86, R80, 0xff, RZ, 0xc0, !PT ;  /* 0x000000ff50567812 */ /* 0x000fe4000788c0ff */
[----:B------:R-:W-:Y:S02]  /*6aa0*/  CS2R R50, SRZ ;  /* 0x0000000000327805 */ /* 0x000fe4000001ff00 */
[----:B------:R-:W-:Y:S02]  /*6ab0*/  SEL R0, RZ, 0xffffffff, P3 ;  /* 0xffffffffff007807 */ /* 0x000fe40001800000 */
[----:B------:R-:W-:Y:S02]  /*6ac0*/  CS2R R48, SRZ ;  /* 0x0000000000307805 */ /* 0x000fe4000001ff00 */
[----:B------:R-:W-:Y:S02]  /*6ad0*/  P2R R97, PR, RZ, 0x20 ;  /* 0x00000020ff617803 */ /* 0x000fe40000000000 */
[----:B------:R-:W-:Y:S02]  /*6ae0*/  @P5 SHF.L.U32 R2, R91, 0x1f, RZ ;  /* 0x0000001f5b025819 */ /* 0x000fe400000006ff */
[----:B------:R-:W-:Y:S02]  /*6af0*/  @P2 SEL R0, R5, R0, !P4 ;  /* 0x0000000005002207 */ /* 0x000fe40006000000 */
[----:B------:R-:W1:Y:S02]  /*6b00*/  @P5 SYNCS.PHASECHK.TRANS64.TRYWAIT P1, [UR43+0x80], R2 ;  /* 0x00008002ff0055a7 */ /* 0x000e64000802112b */
[----:B------:R-:W-:Y:S04]  /*6b10*/  LOP3.LUT R0, R0, 0x1, RZ, 0xc0, !PT ;  /* 0x0000000100007812 */ /* 0x000fe800078ec0ff */
[----:B------:R-:W-:Y:S04]  /*6b20*/  ISETP.NE.U32.AND P2, PT, R0, 0x1, PT ;  /* 0x000000010000780c */ /* 0x000fe80003f45070 */
[----:B------:R-:W-:Y:S01]  /*6b30*/  P2R R60, PR, RZ, 0x4 ;  /* 0x00000004ff3c7803 */ /* 0x000fe20000000000 */
[----:B------:R2:W4:Y:S01]  /*6b40*/  SYNCS.PHASECHK.TRANS64.TRYWAIT P0, [R98+URZ+0xf0], R3 ;  /* 0x0000f003620075a7 */ /* 0x00052200080011ff */
[----:B-1----:R-:W-:Y:S01]  /*6b50*/  @P5 SEL R46, RZ, 0x1, !P1 ;  /* 0x00000001ff2e5807 */ /* 0x002fe20004800000 */
[----:B--2---:R-:W-:Y:S06]  /*6b60*/  @!P5 BRA `(.L_x_113) ;  /* 0x000000000058d947 */ /* 0x004fec0003800000 */
[----:B------:R-:W-:Y:S01]  /*6b70*/  IMAD.MOV.U32 R75, RZ, RZ, RZ ;  /* 0x000000ffff4b7224 */ /* 0x000fe200078e00ff */
[----:B------:R-:W-:Y:S01]  /*6b80*/  ISETP.NE.AND P1, PT, R46, RZ, PT ;  /* 0x000000ff2e00720c */ /* 0x000fe20003f25270 */
[----:B------:R-:W-:Y:S01]  /*6b90*/  BSSY B0, `(.L_x_114) ;  /* 0x000000c000007945 */ /* 0x000fe20003800000 */
[----:B------:R-:W-:Y:S02]  /*6ba0*/  CS2R R50, SRZ ;  /* 0x0000000000327805 */ /* 0x000fe4000001ff00 */
[----:B------:R-:W-:Y:S02]  /*6bb0*/  CS2R R48, SRZ ;  /* 0x0000000000307805 */ /* 0x000fe4000001ff00 */
[----:B------:R-:W-:Y:S02]  /*6bc0*/  CS2R R58, SRZ ;  /* 0x00000000003a7805 */ /* 0x000fe4000001ff00 */
[----:B------:R-:W-:Y:S02]  /*6bd0*/  CS2R R56, SRZ ;  /* 0x0000000000387805 */ /* 0x000fe4000001ff00 */
[----:B------:R-:W-:Y:S02]  /*6be0*/  CS2R R66, SRZ ;  /* 0x0000000000427805 */ /* 0x000fe4000001ff00 */
[----:B------:R-:W-:Y:S02]  /*6bf0*/  CS2R R64, SRZ ;  /* 0x0000000000407805 */ /* 0x000fe4000001ff00 */
[----:B------:R-:W-:Y:S01]  /*6c00*/  CS2R R72, SRZ ;  /* 0x0000000000487805 */ /* 0x000fe2000001ff00 */
[----:B------:R-:W-:Y:S06]  /*6c10*/  @P1 BRA `(.L_x_115) ;  /* 0x00000000000c1947 */ /* 0x000fec0003800000 */
[----:B------:R-:W-:Y:S04]  /*6c20*/  SHF.L.U32 R5, R91, 0x1f, RZ ;  /* 0x0000001f5b057819 */ /* 0x000fe800000006ff */
[----:B------:R-:W1:Y:S02]  /*6c30*/  SYNCS.PHASECHK.TRANS64.TRYWAIT P1, [UR43+0x80], R5 ;  /* 0x00008005ff0075a7 */ /* 0x000e64000802112b */
[----:B-1----:R-:W-:Y:S05]  /*6c40*/  @!P1 BRA `(.L_x_116) ;  /* 0x0000004000789947 */ /* 0x002fea0003800000 */
.L_x_115:
[----:B------:R-:W-:Y:S05]  /*6c50*/  BSYNC B0 ;  /* 0x0000000000007941 */ /* 0x000fea0003800000 */
.L_x_114:
[----:B------:R-:W-:Y:S01]  /*6c60*/  ISETP.NE.AND P1, PT, R60, RZ, PT ;  /* 0x000000ff3c00720c */ /* 0x000fe20003f25270 */
[----:B------:R-:W-:Y:S11]  /*6c70*/  HFMA2 R47, -RZ, RZ, 0, 5.9604644775390625e-08 ;  /* 0x00000001ff2f7431 */ /* 0x000ff600000001ff */
[----:B------:R-:W-:Y:S01]  /*6c80*/  @!UPT UIADD3 URZ, UPT, UPT, URZ, URZ, URZ ;  /* 0x000000fffffff290 */ /* 0x000fe2000fffe0ff */
[----:B------:R2:W1:Y:S04]  /*6c90*/  @P1 LDS.128 R48, [R94] ;  /* 0x000000005e301984 */ /* 0x0004680000000c00 */
[----:B------:R2:W1:Y:S04]  /*6ca0*/  @P1 LDS.128 R56, [R93+0x10] ;  /* 0x000010005d381984 */ /* 0x0004680000000c00 */
[----:B------:R2:W1:Y:S04]  /*6cb0*/  @P1 LDS.128 R64, [R92+0x20] ;  /* 0x000020005c401984 */ /* 0x0004680000000c00 */
[----:B------:R2:W1:Y:S02]  /*6cc0*/  @P1 LDS.128 R72, [R88+0x30] ;  /* 0x0000300058481984 */ /* 0x0004640000000c00 */
.L_x_113:
[----:B------:R-:W-:Y:S05]  /*6cd0*/  BSYNC B1 ;  /* 0x0000000000017941 */ /* 0x000fea0003800000 */
.L_x_112:
[----:B-1----:R-:W-:Y:S04]  /*6ce0*/  SHF.R.U32.HI R0, RZ, 0x15, R39 ;  /* 0x00000015ff007819 */ /* 0x002fe80000011627 */
[----:B------:R-:W-:Y:S01]  /*6cf0*/  LOP3.LUT P1, RZ, R0, 0x3, R81, 0x48, !PT ;  /* 0x0000000300ff7812 */ /* 0x000fe20007824851 */
[----:B------:R-:W-:Y:S01]  /*6d00*/  @!UPT UIADD3 URZ, UPT, UPT, URZ, URZ, URZ ;  /* 0x000000fffffff290 */ /* 0x000fe2000fffe0ff */
[----:B----4-:R-:W-:Y:S11]  /*6d10*/  @P0 BRA `(.L_x_117) ;  /* 0x0000000000080947 */ /* 0x010ff60003800000 */
[----:B------:R-:W1:Y:S02]  /*6d20*/  SYNCS.PHASECHK.TRANS64.TRYWAIT P0, [R98+URZ+0xf0], R3 ;  /* 0x0000f003620075a7 */ /* 0x000e6400080011ff */
[----:B-1----:R-:W-:Y:S05]  /*6d30*/  @!P0 BRA `(.L_x_118) ;  /* 0x0000004000548947 */ /* 0x002fea0003800000 */
.L_x_117:
[----:B------:R-:W-:Y:S05]  /*6d40*/  @!P1 BRA `(.L_x_119) ;  /* 0x0000000000409947 */ /* 0x000fea0003800000 */
[----:B------:R-:W4:Y:S01]  /*6d50*/  LDCU.64 UR8, c[0x4][0x70] ;  /* 0x01000e00ff0877ac */ /* 0x000f220008000a00 */
[----:B-1----:R-:W-:Y:S01]  /*6d60*/  MOV R3, 0x0 ;  /* 0x0000000000037802 */ /* 0x002fe20000000f00 */
[----:B------:R-:W-:Y:S02]  /*6d70*/  HFMA2 R12, -RZ, RZ, 0, 5.9604644775390625e-08 ;  /* 0x00000001ff0c7431 */ /* 0x000fe400000001ff */
[----:B------:R-:W-:Y:S02]  /*6d80*/  IMAD.MOV.U32 R8, RZ, RZ, 0x192 ;  /* 0x00000192ff087424 */ /* 0x000fe400078e00ff */
[----:B------:R-:W-:Y:S01]  /*6d90*/  IMAD.MOV.U32 R13, RZ, RZ, RZ ;  /* 0x000000ffff0d7224 */ /* 0x000fe200078e00ff */
[----:B------:R-:W1:Y:S01]  /*6da0*/  LDCU.64 UR6, c[0x4][0x78] ;  /* 0x01000f00ff0677ac */ /* 0x000e620008000a00 */
[----:B------:R-:W2:Y:S01]  /*6db0*/  LDC.64 R2, c[0x4][R3] ;  /* 0x0100000003027b82 */ /* 0x000ea20000000a00 */
[----:B------:R-:W5:Y:S01]  /*6dc0*/  LDCU.64 UR4, c[0x4][0x10] ;  /* 0x01000200ff0477ac */ /* 0x000f620008000a00 */
[----:B----4-:R-:W-:Y:S01]  /*6dd0*/  MOV R5, UR9 ;  /* 0x0000000900057c02 */ /* 0x010fe20008000f00 */
[----:B------:R-:W-:Y:S01]  /*6de0*/  IMAD.U32 R4, RZ, RZ, UR8 ;  /* 0x00000008ff047e24 */ /* 0x000fe2000f8e00ff */
[----:B-1----:R-:W-:Y:S01]  /*6df0*/  MOV R7, UR7 ;  /* 0x0000000700077c02 */ /* 0x002fe20008000f00 */
[----:B------:R-:W-:Y:S01]  /*6e00*/  IMAD.U32 R6, RZ, RZ, UR6 ;  /* 0x00000006ff067e24 */ /* 0x000fe2000f8e00ff */
[----:B-----5:R-:W-:Y:S01]  /*6e10*/  MOV R11, UR5 ;  /* 0x00000005000b7c02 */ /* 0x020fe20008000f00 */
[----:B------:R-:W-:Y:S02]  /*6e20*/  IMAD.U32 R10, RZ, RZ, UR4 ;  /* 0x00000004ff0a7e24 */ /* 0x000fe4000f8e00ff */
[----:B------:R-:W-:Y:S07]  /*6e30*/  LEPC R20, `(.L_x_119) ;  /* 0x000000001014794e */ /* 0x000fee0000000000 */
[----:B--23--:R-:W-:Y:S05]  /*6e40*/  CALL.ABS.NOINC R2 ;  /* 0x0000000002007343 */ /* 0x00cfea0003c00000 */
.L_x_119:
[----:B------:R-:W-:Y:S05]  /*6e50*/  WARPSYNC.ALL ;  /* 0x0000000000007948 */ /* 0x000fea0003800000 */
[----:B------:R-:W-:Y:S01]  /*6e60*/  R2UR UR4, R39 ;  /* 0x00000000270472ca */ /* 0x000fe200000e0000 */
[--C-:B------:R-:W-:Y:S01]  /*6e70*/  HADD2.F32 R40, -RZ, R48.reuse.H0_H0 ;  /* 0x20000030ff287230 */ /* 0x100fe20000004100 */
[----:B------:R-:W-:Y:S01]  /*6e80*/  ISETP.NE.AND P0, PT, R96, RZ, PT ;  /* 0x000000ff6000720c */ /* 0x000fe20003f05270 */
[----:B------:R-:W-:Y:S01]  /*6e90*/  HADD2.F32 R43, -RZ, R48.H1_H1 ;  /* 0x30000030ff2b7230 */ /* 0x000fe20000004100 */
[----:B------:R-:W-:Y:S01]  /*6ea0*/  BSSY.RECONVERGENT B0, `(.L_x_120) ;  /* 0x000008b000007945 */ /* 0x000fe20003800200 */
[----:B------:R-:W-:Y:S02]  /*6eb0*/  HADD2.F32 R42, -RZ, R49.H0_H0 ;  /* 0x20000031ff2a7230 */ /* 0x000fe40000004100 */
[----:B------:R-:W-:Y:S02]  /*6ec0*/  HADD2.F32 R45, -RZ, R51.H0_H0 ;  /* 0x20000033ff2d7230 */ /* 0x000fe40000004100 */
[----:B------:R-:W-:Y:S04]  /*6ed0*/  HADD2.F32 R44, -RZ, R75.H1_H1 ;  /* 0x3000004bff2c7230 */ /* 0x000fe80000004100 */
[----:B------:R-:W3:Y:S02]  /*6ee0*/  LDTM.x32 R4, tmem[UR4] ;  /* 0x00000004000479ee */ /* 0x000ee400082c0000 */
[C---:B---3--:R-:W-:Y:S01]  /*6ef0*/  FMUL R0, R38.reuse, R4 ;  /* 0x0000000426007220 */ /* 0x048fe20000400000 */
[C---:B------:R-:W-:Y:S01]  /*6f00*/  FMUL R2, R38.reuse, R5 ;  /* 0x0000000526027220 */ /* 0x040fe20000400000 */
[C---:B-1----:R-:W-:Y:S01]  /*6f10*/  FMUL R3, R38.reuse, R6 ;  /* 0x0000000626037220 */ /* 0x042fe20000400000 */
[C---:B------:R-:W-:Y:S01]  /*6f20*/  FMUL R7, R38.reuse, R7 ;  /* 0x0000000726077220 */ /* 0x040fe20000400000 */
[C---:B------:R-:W-:Y:S01]  /*6f30*/  FFMA R0, R41.reuse, R40, R0 ;  /* 0x0000002829007223 */ /* 0x040fe20000000000 */
[----:B------:R-:W-:Y:S02]  /*6f40*/  HADD2.F32 R40, -RZ, R49.H1_H1 ;  /* 0x30000031ff287230 */ /* 0x000fe40000004100 */
[C---:B------:R-:W-:Y:S01]  /*6f50*/  FFMA R2, R41.reuse, R43, R2 ;  /* 0x0000002b29027223 */ /* 0x040fe20000000002 */
[C---:B------:R-:W-:Y:S01]  /*6f60*/  FFMA R3, R41.reuse, R42, R3 ;  /* 0x0000002a29037223 */ /* 0x040fe20000000003 */
[--C-:B------:R-:W-:Y:S02]  /*6f70*/  HADD2.F32 R43, -RZ, R50.reuse.H0_H0 ;  /* 0x20000032ff2b7230 */ /* 0x100fe40000004100 */
[----:B------:R-:W-:Y:S01]  /*6f80*/  FMUL R4, R38, R8 ;  /* 0x0000000826047220 */ /* 0x000fe20000400000 */
[----:B------:R-:W-:Y:S01]  /*6f90*/  HADD2.F32 R42, -RZ, R50.H1_H1 ;  /* 0x30000032ff2a7230 */ /* 0x000fe20000004100 */
[----:B------:R-:W-:Y:S01]  /*6fa0*/  F2FP.F16.F32.PACK_AB R52, R2, R0 ;  /* 0x000000000234723e */ /* 0x000fe200000000ff */
[C---:B------:R-:W-:Y:S01]  /*6fb0*/  FFMA R7, R41.reuse, R40, R7 ;  /* 0x0000002829077223 */ /* 0x040fe20000000007 */
[----:B------:R-:W-:Y:S01]  /*6fc0*/  FFMA R4, R41, R43, R4 ;  /* 0x0000002b29047223 */ /* 0x000fe20000000004 */
[C---:B------:R-:W-:Y:S01]  /*6fd0*/  FMUL R5, R38.reuse, R9 ;  /* 0x0000000926057220 */ /* 0x040fe20000400000 */
[C---:B------:R-:W-:Y:S01]  /*6fe0*/  FMUL R6, R38.reuse, R10 ;  /* 0x0000000a26067220 */ /* 0x040fe20000400000 */
[----:B------:R-:W-:Y:S01]  /*6ff0*/  HADD2.F32 R40, -RZ, R51.H1_H1 ;  /* 0x30000033ff287230 */ /* 0x000fe20000004100 */
[----:B------:R-:W-:Y:S01]  /*7000*/  F2FP.F16.F32.PACK_AB R53, R7, R3 ;  /* 0x000000030735723e */ /* 0x000fe200000000ff */
[C---:B------:R-:W-:Y:S01]  /*7010*/  FFMA R5, R41.reuse, R42, R5 ;  /* 0x0000002a29057223 */ /* 0x040fe20000000005 */
[----:B------:R-:W-:Y:S01]  /*7020*/  FFMA R6, R41, R45, R6 ;  /* 0x0000002d29067223 */ /* 0x000fe20000000006 */
[C---:B------:R-:W-:Y:S01]  /*7030*/  FMUL R11, R38.reuse, R11 ;  /* 0x0000000b260b7220 */ /* 0x040fe20000400000 */
[--C-:B------:R-:W-:Y:S02]  /*7040*/  HADD2.F32 R43, -RZ, R56.reuse.H0_H0 ;  /* 0x20000038ff2b7230 */ /* 0x100fe40000004100 */
[C---:B------:R-:W-:Y:S01]  /*7050*/  FMUL R8, R38.reuse, R12 ;  /* 0x0000000c26087220 */ /* 0x040fe20000400000 */
[----:B------:R-:W-:Y:S01]  /*7060*/  F2FP.F16.F32.PACK_AB R54, R5, R4 ;  /* 0x000000040536723e */ /* 0x000fe200000000ff */
[C---:B------:R-:W-:Y:S01]  /*7070*/  FFMA R11, R41.reuse, R40, R11 ;  /* 0x00000028290b7223 */ /* 0x040fe2000000000b */
[----:B------:R-:W-:Y:S02]  /*7080*/  HADD2.F32 R40, -RZ, R56.H1_H1 ;  /* 0x30000038ff287230 */ /* 0x000fe40000004100 */
[----:B------:R-:W-:Y:S01]  /*7090*/  FFMA R8, R41, R43, R8 ;  /* 0x0000002b29087223 */ /* 0x000fe20000000008 */
[C---:B------:R-:W-:Y:S01]  /*70a0*/  FMUL R9, R38.reuse, R13 ;  /* 0x0000000d26097220 */ /* 0x040fe20000400000 */
[--C-:B------:R-:W-:Y:S01]  /*70b0*/  HADD2.F32 R45, -RZ, R57.reuse.H0_H0 ;  /* 0x20000039ff2d7230 */ /* 0x100fe20000004100 */
[----:B------:R-:W-:Y:S01]  /*70c0*/  F2FP.F16.F32.PACK_AB R55, R11, R6 ;  /* 0x000000060b37723e */ /* 0x000fe200000000ff */
[C---:B------:R-:W-:Y:S01]  /*70d0*/  FMUL R10, R38.reuse, R14 ;  /* 0x0000000e260a7220 */ /* 0x040fe20000400000 */
[----:B------:R-:W-:Y:S02]  /*70e0*/  HADD2.F32 R42, -RZ, R57.H1_H1 ;  /* 0x30000039ff2a7230 */ /* 0x000fe40000004100 */
[C---:B------:R-:W-:Y:S01]  /*70f0*/  FFMA R9, R41.reuse, R40, R9 ;  /* 0x0000002829097223 */ /* 0x040fe20000000009 */
[C---:B------:R-:W-:Y:S01]  /*7100*/  FMUL R15, R38.reuse, R15 ;  /* 0x0000000f260f7220 */ /* 0x040fe20000400000 */
[----:B------:R1:W-:Y:S01]  /*7110*/  STS.128 [R94], R52 ;  /* 0x000000345e007388 */ /* 0x0003e20000000c00 */
[----:B------:R-:W-:Y:S01]  /*7120*/  FFMA R10, R41, R45, R10 ;  /* 0x0000002d290a7223 */ /* 0x000fe2000000000a */
[--C-:B------:R-:W-:Y:S01]  /*7130*/  HADD2.F32 R40, -RZ, R58.reuse.H0_H0 ;  /* 0x2000003aff287230 */ /* 0x100fe20000004100 */
[----:B------:R-:W-:Y:S01]  /*7140*/  F2FP.F16.F32.PACK_AB R68, R9, R8 ;  /* 0x000000080944723e */ /* 0x000fe200000000ff */
[----:B------:R-:W-:Y:S01]  /*7150*/  FFMA R15, R41, R42, R15 ;  /* 0x0000002a290f7223 */ /* 0x000fe2000000000f */
[C---:B------:R-:W-:Y:S01]  /*7160*/  FMUL R12, R38.reuse, R16 ;  /* 0x00000010260c7220 */ /* 0x040fe20000400000 */
[----:B------:R-:W-:Y:S02]  /*7170*/  HADD2.F32 R42, -RZ, R58.H1_H1 ;  /* 0x3000003aff2a7230 */ /* 0x000fe40000004100 */
[C---:B------:R-:W-:Y:S01]  /*7180*/  FMUL R13, R38.reuse, R17 ;  /* 0x00000011260d7220 */ /* 0x040fe20000400000 */
[--C-:B------:R-:W-:Y:S01]  /*7190*/  HADD2.F32 R43, -RZ, R59.reuse.H0_H0 ;  /* 0x2000003bff2b7230 */ /* 0x100fe20000004100 */
[----:B------:R-:W-:Y:S01]  /*71a0*/  F2FP.F16.F32.PACK_AB R69, R15, R10 ;  /* 0x0000000a0f45723e */ /* 0x000fe200000000ff */
[C---:B------:R-:W-:Y:S01]  /*71b0*/  FFMA R12, R41.reuse, R40, R12 ;  /* 0x00000028290c7223 */ /* 0x040fe2000000000c */
[C---:B------:R-:W-:Y:S01]  /*71c0*/  FFMA R13, R41.reuse, R42, R13 ;  /* 0x0000002a290d7223 */ /* 0x040fe2000000000d */
[C---:B------:R-:W-:Y:S01]  /*71d0*/  FMUL R14, R38.reuse, R18 ;  /* 0x00000012260e7220 */ /* 0x040fe20000400000 */
[----:B------:R-:W-:Y:S02]  /*71e0*/  HADD2.F32 R40, -RZ, R59.H1_H1 ;  /* 0x3000003bff287230 */ /* 0x000fe40000004100 */
[C---:B------:R-:W-:Y:S01]  /*71f0*/  FMUL R19, R38.reuse, R19 ;  /* 0x0000001326137220 */ /* 0x040fe20000400000 */
[C---:B------:R-:W-:Y:S01]  /*7200*/  FMUL R16, R38.reuse, R20 ;  /* 0x0000001426107220 */ /* 0x040fe20000400000 */
[C---:B------:R-:W-:Y:S01]  /*7210*/  FFMA R14, R41.reuse, R43, R14 ;  /* 0x0000002b290e7223 */ /* 0x040fe2000000000e */
[--C-:B------:R-:W-:Y:S02]  /*7220*/  HADD2.F32 R43, -RZ, R64.reuse.H0_H0 ;  /* 0x20000040ff2b7230 */ /* 0x100fe40000004100 */
[C---:B------:R-:W-:Y:S01]  /*7230*/  FFMA R19, R41.reuse, R40, R19 ;  /* 0x0000002829137223 */ /* 0x040fe20000000013 */
[----:B------:R-:W-:Y:S02]  /*7240*/  HADD2.F32 R42, -RZ, R64.H1_H1 ;  /* 0x30000040ff2a7230 */ /* 0x000fe40000004100 */
[C---:B------:R-:W-:Y:S01]  /*7250*/  FMUL R17, R38.reuse, R21 ;  /* 0x0000001526117220 */ /* 0x040fe20000400000 */
[--C-:B------:R-:W-:Y:S02]  /*7260*/  HADD2.F32 R45, -RZ, R65.reuse.H0_H0 ;  /* 0x20000041ff2d7230 */ /* 0x100fe40000004100 */
[C---:B------:R-:W-:Y:S01]  /*7270*/  FMUL R18, R38.reuse, R22 ;  /* 0x0000001626127220 */ /* 0x040fe20000400000 */
[----:B------:R-:W-:Y:S02]  /*7280*/  HADD2.F32 R40, -RZ, R65.H1_H1 ;  /* 0x30000041ff287230 */ /* 0x000fe40000004100 */
[C---:B------:R-:W-:Y:S01]  /*7290*/  FMUL R23, R38.reuse, R23 ;  /* 0x0000001726177220 */ /* 0x040fe20000400000 */
[C---:B------:R-:W-:Y:S01]  /*72a0*/  FFMA R16, R41.reuse, R43, R16 ;  /* 0x0000002b29107223 */ /* 0x040fe20000000010 */
[C---:B------:R-:W-:Y:S01]  /*72b0*/  FFMA R17, R41.reuse, R42, R17 ;  /* 0x0000002a29117223 */ /* 0x040fe20000000011 */
[C---:B------:R-:W-:Y:S01]  /*72c0*/  FFMA R18, R41.reuse, R45, R18 ;  /* 0x0000002d29127223 */ /* 0x040fe20000000012 */
[C---:B------:R-:W-:Y:S01]  /*72d0*/  FFMA R23, R41.reuse, R40, R23 ;  /* 0x0000002829177223 */ /* 0x040fe20000000017 */
[--C-:B------:R-:W-:Y:S02]  /*72e0*/  HADD2.F32 R43, -RZ, R66.reuse.H0_H0 ;  /* 0x20000042ff2b7230 */ /* 0x100fe40000004100 */
[C---:B------:R-:W-:Y:S01]  /*72f0*/  FMUL R20, R38.reuse, R24 ;  /* 0x0000001826147220 */ /* 0x040fe20000400000 */
        /* <DEDUP_REMOVED lines=9> */
[----:B------:R-:W-:Y:S01]  /*7390*/  FFMA R27, R41, R42, R27 ;  /* 0x0000002a291b7223 */ /* 0x000fe2000000001b */
[--C-:B------:R-:W-:Y:S02]  /*73a0*/  HADD2.F32 R40, -RZ, R72.reuse.H0_H0 ;  /* 0x20000048ff287230 */ /* 0x100fe40000004100 */
[C---:B------:R-:W-:Y:S01]  /*73b0*/  FMUL R24, R38.reuse, R28 ;  /* 0x0000001c26187220 */ /* 0x040fe20000400000 */
[----:B------:R-:W-:Y:S02]  /*73c0*/  HADD2.F32 R42, -RZ, R72.H1_H1 ;  /* 0x30000048ff2a7230 */ /* 0x000fe40000004100 */
[C---:B------:R-:W-:Y:S01]  /*73d0*/  FMUL R25, R38.reuse, R29 ;  /* 0x0000001d26197220 */ /* 0x040fe20000400000 */
[--C-:B------:R-:W-:Y:S02]  /*73e0*/  HADD2.F32 R43, -RZ, R73.reuse.H0_H0 ;  /* 0x20000049ff2b7230 */ /* 0x100fe40000004100 */
[C---:B------:R-:W-:Y:S01]  /*73f0*/  FMUL R26, R38.reuse, R30 ;  /* 0x0000001e261a7220 */ /* 0x040fe20000400000 */
[----:B------:R-:W-:Y:S01]  /*7400*/  F2FP.F16.F32.PACK_AB R70, R13, R12 ;  /* 0x0000000c0d46723e */ /* 0x000fe200000000ff */
[----:B------:R-:W-:Y:S01]  /*7410*/  FFMA R24, R41, R40, R24 ;  /* 0x0000002829187223 */ /* 0x000fe20000000018 */
[----:B------:R-:W-:Y:S01]  /*7420*/  F2FP.F16.F32.PACK_AB R71, R19, R14 ;  /* 0x0000000e1347723e */ /* 0x000fe200000000ff */
[C---:B------:R-:W-:Y:S01]  /*7430*/  FFMA R25, R41.reuse, R42, R25 ;  /* 0x0000002a29197223 */ /* 0x040fe20000000019 */
[C---:B------:R-:W-:Y:S01]  /*7440*/  FFMA R26, R41.reuse, R43, R26 ;  /* 0x0000002b291a7223 */ /* 0x040fe2000000001a */
[----:B------:R-:W-:Y:S02]  /*7450*/  HADD2.F32 R40, -RZ, R73.H1_H1 ;  /* 0x30000049ff287230 */ /* 0x000fe40000004100 */
[C---:B------:R-:W-:Y:S01]  /*7460*/  FMUL R31, R38.reuse, R31 ;  /* 0x0000001f261f7220 */ /* 0x040fe20000400000 */
[----:B------:R1:W-:Y:S01]  /*7470*/  STS.128 [R93+0x10], R68 ;  /* 0x000010445d007388 */ /* 0x0003e20000000c00 */
[--C-:B------:R-:W-:Y:S02]  /*7480*/  HADD2.F32 R43, -RZ, R74.reuse.H0_H0 ;  /* 0x2000004aff2b7230 */ /* 0x100fe40000004100 */
[C---:B------:R-:W-:Y:S01]  /*7490*/  FMUL R28, R38.reuse, R32 ;  /* 0x00000020261c7220 */ /* 0x040fe20000400000 */
[----:B------:R-:W-:Y:S02]  /*74a0*/  HADD2.F32 R42, -RZ, R74.H1_H1 ;  /* 0x3000004aff2a7230 */ /* 0x000fe40000004100 */
[C---:B------:R-:W-:Y:S01]  /*74b0*/  FMUL R29, R38.reuse, R33 ;  /* 0x00000021261d7220 */ /* 0x040fe20000400000 */
[----:B------:R-:W-:Y:S02]  /*74c0*/  HADD2.F32 R45, -RZ, R75.H0_H0 ;  /* 0x2000004bff2d7230 */ /* 0x000fe40000004100 */
[C---:B------:R-:W-:Y:S01]  /*74d0*/  FMUL R30, R38.reuse, R34 ;  /* 0x00000022261e7220 */ /* 0x040fe20000400000 */
[----:B------:R-:W-:Y:S01]  /*74e0*/  FFMA R31, R41, R40, R31 ;  /* 0x00000028291f7223 */ /* 0x000fe2000000001f */
[----:B------:R-:W-:Y:S01]  /*74f0*/  FMUL R35, R38, R35 ;  /* 0x0000002326237220 */ /* 0x000fe20000400000 */
[----:B------:R-:W-:Y:S01]  /*7500*/  F2FP.F16.F32.PACK_AB R100, R17, R16 ;  /* 0x000000101164723e */ /* 0x000fe200000000ff */
[----:B------:R-:W-:Y:S01]  /*7510*/  FFMA R28, R41, R43, R28 ;  /* 0x0000002b291c7223 */ /* 0x000fe2000000001c */
[----:B------:R-:W-:Y:S01]  /*7520*/  F2FP.F16.F32.PACK_AB R101, R23, R18 ;  /* 0x000000121765723e */ /* 0x000fe200000000ff */
[----:B------:R-:W-:Y:S01]  /*7530*/  FFMA R29, R41, R42, R29 ;  /* 0x0000002a291d7223 */ /* 0x000fe2000000001d */
[----:B------:R-:W-:Y:S01]  /*7540*/  F2FP.F16.F32.PACK_AB R102, R21, R20 ;  /* 0x000000141566723e */ /* 0x000fe200000000ff */
[----:B------:R-:W-:Y:S01]  /*7550*/  FFMA R30, R41, R45, R30 ;  /* 0x0000002d291e7223 */ /* 0x000fe2000000001e */
[----:B------:R-:W-:Y:S01]  /*7560*/  F2FP.F16.F32.PACK_AB R103, R27, R22 ;  /* 0x000000161b67723e */ /* 0x000fe200000000ff */
[----:B------:R-:W-:Y:S01]  /*7570*/  FFMA R35, R41, R44, R35 ;  /* 0x0000002c29237223 */ /* 0x000fe20000000023 */
[----:B------:R-:W-:Y:S02]  /*7580*/  F2FP.F16.F32.PACK_AB R104, R25, R24 ;  /* 0x000000181968723e */ /* 0x000fe400000000ff */
[----:B------:R-:W-:Y:S01]  /*7590*/  F2FP.F16.F32.PACK_AB R105, R31, R26 ;  /* 0x0000001a1f69723e */ /* 0x000fe200000000ff */
[----:B------:R1:W-:Y:S01]  /*75a0*/  STS.128 [R92+0x20], R100 ;  /* 0x000020645c007388 */ /* 0x0003e20000000c00 */
[----:B------:R-:W-:Y:S02]  /*75b0*/  F2FP.F16.F32.PACK_AB R106, R29, R28 ;  /* 0x0000001c1d6a723e */ /* 0x000fe400000000ff */
[----:B------:R-:W-:Y:S05]  /*75c0*/  F2FP.F16.F32.PACK_AB R107, R35, R30 ;  /* 0x0000001e236b723e */ /* 0x000fea00000000ff */
[----:B------:R1:W-:Y:S01]  /*75d0*/  STS.128 [R88+0x30], R104 ;  /* 0x0000306858007388 */ /* 0x0003e20000000c00 */
[----:B------:R-:W-:Y:S01]  /*75e0*/  @!PT LDS RZ, [RZ] ;  /* 0x00000000fffff984 */ /* 0x000fe20000000800 */
[----:B------:R-:W-:Y:S01]  /*75f0*/  @!PT LDS RZ, [RZ] ;  /* 0x00000000fffff984 */ /* 0x000fe20000000800 */
[----:B------:R-:W-:Y:S01]  /*7600*/  @!PT LDS RZ, [RZ] ;  /* 0x00000000fffff984 */ /* 0x000fe20000000800 */
[----:B------:R-:W-:Y:S01]  /*7610*/  @!PT LDS RZ, [RZ] ;  /* 0x00000000fffff984 */ /* 0x000fe20000000800 */
[----:B------:R3:W-:Y:S07]  /*7620*/  MEMBAR.ALL.CTA ;  /* 0x0000000000007992 */ /* 0x0007ee0000008000 */
[----:B---3--:R-:W3:Y:S02]  /*7630*/  FENCE.VIEW.ASYNC.S ;  /* 0x00000000000073c6 */ /* 0x008ee40000000000 */
[----:B---3--:R-:W-:Y:S06]  /*7640*/  BAR.SYNC.DEFER_BLOCKING 0x1, 0x80 ;  /* 0x0042000000007b1d */ /* 0x008fec0000010000 */
[----:B------:R-:W-:Y:S05]  /*7650*/  @P0 BRA `(.L_x_121) ;  /* 0x00000000003c0947 */ /* 0x000fea0003800000 */
[----:B------:R-:W3:Y:S01]  /*7660*/  LDCU.64 UR6, c[0x0][0x348] ;  /* 0x00006900ff0677ac */ /* 0x000ee20008000a00 */
[----:B------:R-:W-:Y:S01]  /*7670*/  UIADD3 UR4, UPT, UPT, UR43, 0x200, URZ ;  /* 0x000002002b047890 */ /* 0x000fe2000fffe0ff */
[----:B------:R-:W-:Y:S01]  /*7680*/  UMOV UR51, UR36 ;  /* 0x0000002400337c82 */ /* 0x000fe20008000000 */
[----:B------:R-:W-:Y:S02]  /*7690*/  UIADD3 UR9, UPT, UPT, UR49, 0x80, URZ ;  /* 0x0000008031097890 */ /* 0x000fe4000fffe0ff */
[----:B------:R-:W-:Y:S02]  /*76a0*/  UIADD3 UR8, UPT, UPT, UR43, 0x1200, URZ ;  /* 0x000012002b087890 */ /* 0x000fe4000fffe0ff */
[----:B------:R-:W-:Y:S01]  /*76b0*/  MOV R85, UR4 ;  /* 0x0000000400557c02 */ /* 0x000fe20008000f00 */
[----:B------:R-:W-:Y:S01]  /*76c0*/  UMOV UR10, UR50 ;  /* 0x00000032000a7c82 */ /* 0x000fe20008000000 */
[----:B------:R-:W-:Y:S02]  /*76d0*/  UMOV UR11, UR36 ;  /* 0x00000024000b7c82 */ /* 0x000fe40008000000 */
[----:B------:R-:W-:Y:S01]  /*76e0*/  R2UR UR48, R85 ;  /* 0x00000000553072ca */ /* 0x000fe200000e0000 */
[----:B---3--:R-:W-:Y:S04]  /*76f0*/  UIADD3 UR4, UP0, UPT, UR6, 0x680, URZ ;  /* 0x0000068006047890 */ /* 0x008fe8000ff1e0ff */
[----:B------:R-:W-:Y:S09]  /*7700*/  UIADD3.X UR5, UPT, UPT, URZ, UR7, URZ, UP0, !UPT ;  /* 0x00000007ff057290 */ /* 0x000ff200087fe4ff */
[----:B------:R3:W-:Y:S01]  /*7710*/  UTMASTG.3D [UR48], [UR4] ;  /* 0x00000030040073b5 */ /* 0x0007e20008010000 */
[----:B------:R3:W-:Y:S01]  /*7720*/  UTMASTG.3D [UR8], [UR4] ;  /* 0x00000008040073b5 */ /* 0x0007e20008010000 */
[----:B------:R0:W-:Y:S01]  /*7730*/  UTMACMDFLUSH ;  /* 0x00000000000079b7 */ /* 0x0001e20000000000 */
[----:B---3--:R-:W-:Y:S04]  /*7740*/  DEPBAR.LE SB0, 0x1 ;  /* 0x000080400000791a */ /* 0x008fe80000000000 */
.L_x_121:
[----:B------:R-:W-:Y:S05]  /*7750*/  BSYNC.RECONVERGENT B0 ;  /* 0x0000000000007941 */ /* 0x000fea0003800200 */
.L_x_120:
[----:B------:R-:W-:Y:S01]  /*7760*/  BAR.SYNC.DEFER_BLOCKING 0x1, 0x80 ;  /* 0x0042000000007b1d */ /* 0x000fe20000010000 */
[----:B------:R-:W-:Y:S01]  /*7770*/  ISETP.NE.AND P1, PT, R97, RZ, PT ;  /* 0x000000ff6100720c */ /* 0x000fe20003f25270 */
[----:B------:R-:W-:Y:S01]  /*7780*/  UISETP.NE.AND UP0, UPT, UR47, URZ, UPT ;  /* 0x000000ff2f00728c */ /* 0x000fe2000bf05270 */
[----:B------:R-:W-:Y:S11]  /*7790*/  LEA R3, R47, UR43, 0x3 ;  /* 0x0000002b2f037c11 */ /* 0x000ff6000f8e18ff */
[----:B------:R-:W-:Y:S01]  /*77a0*/  @P1 SHF.L.U32 R4, R91, 0x1f, RZ ;  /* 0x0000001f5b041819 */ /* 0x000fe200000006ff */
[----:B------:R-:W-:Y:S06]  /*77b0*/  BRA.U !UP0, `(.L_x_122) ;  /* 0x0000000108247547 */ /* 0x000fec000b800000 */
[----:B------:R-:W3:Y:S01]  /*77c0*/  S2R R0, SR_CgaCtaId ;  /* 0x0000000000007919 */ /* 0x000ee20000008800 */
[----:B------:R-:W-:Y:S01]  /*77d0*/  IMAD.U32 R2, RZ, RZ, UR46 ;  /* 0x0000002eff027e24 */ /* 0x000fe2000f8e00ff */
[----:B------:R-:W-:Y:S04]  /*77e0*/  UIADD3 UR4, UPT, UPT, UR46, 0x1, URZ ;  /* 0x000000012e047890 */ /* 0x000fe8000fffe0ff */
[----:B------:R-:W-:Y:S01]  /*77f0*/  @P1 LEA R2, R2, UR43, 0x3 ;  /* 0x0000002b02021c11 */ /* 0x000fe2000f8e18ff */
[----:B------:R-:W-:Y:S04]  /*7800*/  UISETP.NE.AND UP0, UPT, UR4, 0x4, UPT ;  /* 0x000000040400788c */ /* 0x000fe8000bf05270 */
[----:B------:R-:W-:Y:S01]  /*7810*/  @P1 VIADD R5, R2, 0xa0 ;  /* 0x000000a002051836 */ /* 0x000fe20000000000 */
[----:B------:R-:W-:Y:S04]  /*7820*/  USEL UR46, UR4, URZ, UP0 ;  /* 0x000000ff042e7287 */ /* 0x000fe80008000000 */
[----:B---3--:R-:W-:Y:S04]  /*7830*/  @P1 PRMT R0, R0, 0x654, R5 ;  /* 0x0000065400001816 */ /* 0x008fe80000000005 */
[----:B------:R3:W-:Y:S04]  /*7840*/  @P1 SYNCS.ARRIVE.TRANS64.RED.A1T0 RZ, [R0+URZ], RZ ;  /* 0x000000ff00ff19a7 */ /* 0x0007e800081004ff */
.L_x_122:
[----:B------:R-:W4:Y:S01]  /*7850*/  @P1 SYNCS.PHASECHK.TRANS64.TRYWAIT P0, [R3+URZ+0x80], R4 ;  /* 0x00008004030015a7 */ /* 0x000f2200080011ff */
[----:B------:R-:W-:Y:S01]  /*7860*/  BSSY B1, `(.L_x_123) ;  /* 0x0000016000017945 */ /* 0x000fe20003800000 */
[----:B----4-:R-:W-:Y:S03]  /*7870*/  @P1 SEL R46, RZ, 0x1, !P0 ;  /* 0x00000001ff2e1807 */ /* 0x010fe60004000000 */
[----:B------:R-:W-:Y:S05]  /*7880*/  @!P1 BRA `(.L_x_124) ;  /* 0x00000000004c9947 */ /* 0x000fea0003800000 */
[----:B------:R-:W-:Y:S01]  /*7890*/  ISETP.NE.AND P0, PT, R46, RZ, PT ;  /* 0x000000ff2e00720c */ /* 0x000fe20003f05270 */
[----:B------:R-:W-:Y:S01]  /*78a0*/  BSSY B0, `(.L_x_125) ;  /* 0x000000b000007945 */ /* 0x000fe20003800000 */
[----:B------:R-:W-:Y:S11]  /*78b0*/  ISETP.NE.AND P1, PT, R60, RZ, PT ;  /* 0x000000ff3c00720c */ /* 0x000ff60003f25270 */
[----:B------:R-:W-:Y:S02]  /*78c0*/  @!UPT UIADD3 URZ, UPT, UPT, URZ, URZ, URZ ;  /* 0x000000fffffff290 */ /* 0x000fe4000fffe0ff */
[C---:B------:R-:W-:Y:S01]  /*78d0*/  @P1 IMAD R6, R47.reuse, 0x2000, R94 ;  /* 0x000020002f061824 */ /* 0x040fe200078e025e */
[C---:B------:R-:W-:Y:S01]  /*78e0*/  @P1 LEA R4, R47.reuse, R92, 0xd ;  /* 0x0000005c2f041211 */ /* 0x040fe200078e68ff */
[C---:B------:R-:W-:Y:S02]  /*78f0*/  @P1 IMAD R5, R47.reuse, 0x2000, R93 ;  /* 0x000020002f051824 */ /* 0x040fe400078e025d */
[----:B------:R-:W-:Y:S01]  /*7900*/  @P1 IMAD R2, R47, 0x2000, R88 ;  /* 0x000020002f021824 */ /* 0x000fe200078e0258 */
[----:B------:R-:W-:Y:S06]  /*7910*/  @P0 BRA `(.L_x_126) ;  /* 0x00000000000c0947 */ /* 0x000fec0003800000 */
[----:B---3--:R-:W-:Y:S04]  /*7920*/  SHF.L.U32 R0, R91, 0x1f, RZ ;  /* 0x0000001f5b007819 */ /* 0x008fe800000006ff */
[----:B------:R-:W3:Y:S02]  /*7930*/  SYNCS.PHASECHK.TRANS64.TRYWAIT P0, [R3+URZ+0x80], R0 ;  /* 0x00008000030075a7 */ /* 0x000ee400080011ff */
[----:B---3--:R-:W-:Y:S05]  /*7940*/  @!P0 BRA `(.L_x_127) ;  /* 0x0000003400648947 */ /* 0x008fea0003800000 */
.L_x_126:
[----:B------:R-:W-:Y:S05]  /*7950*/  BSYNC B0 ;  /* 0x0000000000007941 */ /* 0x000fea0003800000 */
.L_x_125:
[----:B------:R-:W-:Y:S02]  /*7960*/  ISETP.NE.AND P0, PT, R60, RZ, PT ;  /* 0x000000ff3c00720c */ /* 0x000fe40003f05270 */
[----:B------:R-:W-:Y:S11]  /*7970*/  IADD3 R47, PT, PT, R47, 0x1, RZ ;  /* 0x000000012f2f7810 */ /* 0x000ff60007ffe0ff */
[----:B------:R4:W1:Y:S04]  /*7980*/  @P0 LDS.128 R48, [R6] ;  /* 0x0000000006300984 */ /* 0x0008680000000c00 */
[----:B------:R4:W1:Y:S04]  /*7990*/  @P0 LDS.128 R56, [R5+0x10] ;  /* 0x0000100005380984 */ /* 0x0008680000000c00 */
[----:B------:R4:W1:Y:S04]  /*79a0*/  @P0 LDS.128 R64, [R4+0x20] ;  /* 0x0000200004400984 */ /* 0x0008680000000c00 */
[----:B------:R4:W1:Y:S02]  /*79b0*/  @P0 LDS.128 R72, [R2+0x30] ;  /* 0x0000300002480984 */ /* 0x0008640000000c00 */
.L_x_124:
[----:B------:R-:W-:Y:S05]  /*79c0*/  BSYNC B1 ;  /* 0x0000000000017941 */ /* 0x000fea0003800000 */
.L_x_123:
[----:B---3--:R-:W-:Y:S05]  /*79d0*/  VIADD R0, R39, 0x20 ;  /* 0x0000002027007836 */ /* 0x008fea0000000000 */
[----:B------:R-:W-:Y:S04]  /*79e0*/  SHF.R.U32.HI R0, RZ, 0x15, R0 ;  /* 0x00000015ff007819 */ /* 0x000fe80000011600 */
[----:B------:R-:W-:Y:S11]  /*79f0*/  LOP3.LUT P0, RZ, R0, 0x3, R81, 0x48, !PT ;  /* 0x0000000300ff7812 */ /* 0x000ff60007804851 */
[----:B------:R-:W-:Y:S02]  /*7a00*/  @!UPT UIADD3 URZ, UPT, UPT, URZ, URZ, URZ ;  /* 0x000000fffffff290 */ /* 0x000fe4000fffe0ff */
[----:B------:R-:W-:Y:S05]  /*7a10*/  @!P0 BRA `(.L_x_128) ;  /* 0x0000000000408947 */ /* 0x000fea0003800000 */
[----:B------:R-:W3:Y:S01]  /*7a20*/  LDCU.64 UR8, c[0x4][0x70] ;  /* 0x01000e00ff0877ac */ /* 0x000ee20008000a00 */
[----:B------:R-:W-:Y:S01]  /*7a30*/  MOV R3, 0x0 ;  /* 0x0000000000037802 */ /* 0x000fe20000000f00 */
[----:B------:R-:W-:Y:S02]  /*7a40*/  HFMA2 R12, -RZ, RZ, 0, 5.9604644775390625e-08 ;  /* 0x00000001ff0c7431 */ /* 0x000fe400000001ff */
[----:B------:R-:W-:Y:S02]  /*7a50*/  IMAD.MOV.U32 R8, RZ, RZ, 0x192 ;  /* 0x00000192ff087424 */ /* 0x000fe400078e00ff */
[----:B------:R-:W-:Y:S01]  /*7a60*/  IMAD.MOV.U32 R13, RZ, RZ, RZ ;  /* 0x000000ffff0d7224 */ /* 0x000fe200078e00ff */
[----:B------:R-:W5:Y:S01]  /*7a70*/  LDCU.64 UR6, c[0x4][0x78] ;  /* 0x01000f00ff0677ac */ /* 0x000f620008000a00 */
[----:B----4-:R-:W4:Y:S01]  /*7a80*/  LDC.64 R2, c[0x4][R3] ;  /* 0x0100000003027b82 */ /* 0x010f220000000a00 */
[----:B------:R-:W2:Y:S01]  /*7a90*/  LDCU.64 UR4, c[0x4][0x10] ;  /* 0x01000200ff0477ac */ /* 0x000ea20008000a00 */
[----:B---3--:R-:W-:Y:S01]  /*7aa0*/  MOV R5, UR9 ;  /* 0x0000000900057c02 */ /* 0x008fe20008000f00 */
[----:B------:R-:W-:Y:S01]  /*7ab0*/  IMAD.U32 R4, RZ, RZ, UR8 ;  /* 0x00000008ff047e24 */ /* 0x000fe2000f8e00ff */
[----:B-----5:R-:W-:Y:S01]  /*7ac0*/  MOV R7, UR7 ;  /* 0x0000000700077c02 */ /* 0x020fe20008000f00 */
[----:B------:R-:W-:Y:S01]  /*7ad0*/  IMAD.U32 R6, RZ, RZ, UR6 ;  /* 0x00000006ff067e24 */ /* 0x000fe2000f8e00ff */
[----:B--2---:R-:W-:Y:S01]  /*7ae0*/  MOV R11, UR5 ;  /* 0x00000005000b7c02 */ /* 0x004fe20008000f00 */
[----:B------:R-:W-:Y:S02]  /*7af0*/  IMAD.U32 R10, RZ, RZ, UR4 ;  /* 0x00000004ff0a7e24 */ /* 0x000fe4000f8e00ff */
[----:B------:R-:W-:Y:S07]  /*7b00*/  LEPC R20, `(.L_x_128) ;  /* 0x000000001014794e */ /* 0x000fee0000000000 */
[----:B-1--4-:R-:W-:Y:S05]  /*7b10*/  CALL.ABS.NOINC R2 ;  /* 0x0000000002007343 */ /* 0x012fea0003c00000 */
.L_x_128:
[----:B------:R-:W-:Y:S05]  /*7b20*/  WARPSYNC.ALL ;  /* 0x0000000000007948 */ /* 0x000fea0003800000 */
[----:B------:R-:W-:Y:S01]  /*7b30*/  R2UR UR4, R39 ;  /* 0x00000000270472ca */ /* 0x000fe200000e0000 */
[--C-:B-1----:R-:W-:Y:S01]  /*7b40*/  HADD2.F32 R40, -RZ, R48.reuse.H0_H0 ;  /* 0x20000030ff287230 */ /* 0x102fe20000004100 */
[----:B------:R-:W1:Y:S01]  /*7b50*/  S2R R99, SR_CgaCtaId ;  /* 0x0000000000637919 */ /* 0x000e620000008800 */
[----:B------:R-:W-:Y:S01]  /*7b60*/  HADD2.F32 R43, -RZ, R48.H1_H1 ;  /* 0x30000030ff2b7230 */ /* 0x000fe20000004100 */
[----:B------:R-:W-:Y:S01]  /*7b70*/  ISETP.NE.AND P6, PT, R97, RZ, PT ;  /* 0x000000ff6100720c */ /* 0x000fe20003fc5270 */
[----:B------:R-:W-:Y:S01]  /*7b80*/  HADD2.F32 R42, -RZ, R49.H1_H1 ;  /* 0x30000031ff2a7230 */ /* 0x000fe20000004100 */
[----:B------:R-:W-:Y:S01]  /*7b90*/  ISETP.NE.AND P0, PT, R96, RZ, PT ;  /* 0x000000ff6000720c */ /* 0x000fe20003f05270 */
[--C-:B------:R-:W-:Y:S01]  /*7ba0*/  HADD2.F32 R44, -RZ, R50.reuse.H1_H1 ;  /* 0x30000032ff2c7230 */ /* 0x100fe20000004100 */
[----:B------:R-:W-:Y:S01]  /*7bb0*/  MOV R61, UR46 ;  /* 0x0000002e003d7c02 */ /* 0x000fe20008000f00 */
[----:B------:R-:W-:Y:S01]  /*7bc0*/  HADD2.F32 R45, -RZ, R59.H0_H0 ;  /* 0x2000003bff2d7230 */ /* 0x000fe20000004100 */
[----:B------:R-:W-:Y:S01]  /*7bd0*/  BSSY.RECONVERGENT B0, `(.L_x_129) ;  /* 0x000008d000007945 */ /* 0x000fe20003800200 */
[----:B------:R-:W-:Y:S02]  /*7be0*/  LEA R62, R47, UR43, 0x3 ;  /* 0x0000002b2f3e7c11 */ /* 0x000fe4000f8e18ff */
[----:B----4-:R-:W3:Y:S04]  /*7bf0*/  LDTM.x32 R4, tmem[UR4+0x20] ;  /* 0x00002004000479ee */ /* 0x010ee800082c0000 */
[----:B------:R-:W-:Y:S04]  /*7c00*/  @P6 LEA R61, R61, UR43, 0x3 ;  /* 0x0000002b3d3d6c11 */ /* 0x000fe8000f8e18ff */
[----:B------:R-:W-:Y:S02]  /*7c10*/  @P6 IADD3 R104, PT, PT, R61, 0xa0, RZ ;  /* 0x000000a03d686810 */ /* 0x000fe40007ffe0ff */
[----:B------:R-:W-:Y:S01]  /*7c20*/  @P6 SHF.L.U32 R61, R91, 0x1f, RZ ;  /* 0x0000001f5b3d6819 */ /* 0x000fe200000006ff */
[C---:B---3--:R-:W-:Y:S01]  /*7c30*/  FMUL R0, R38.reuse, R4 ;  /* 0x0000000426007220 */ /* 0x048fe20000400000 */
[C---:B------:R-:W-:Y:S01]  /*7c40*/  FMUL R2, R38.reuse, R5 ;  /* 0x0000000526027220 */ /* 0x040fe20000400000 */
[C---:B------:R-:W-:Y:S01]  /*7c50*/  FMUL R3, R38.reuse, R6 ;  /* 0x0000000626037220 */ /* 0x040fe20000400000 */
[C---:B------:R-:W-:Y:S01]  /*7c60*/  FMUL R7, R38.reuse, R7 ;  /* 0x0000000726077220 */ /* 0x040fe20000400000 */
[C---:B------:R-:W-:Y:S01]  /*7c70*/  FFMA R0, R41.reuse, R40, R0 ;  /* 0x0000002829007223 */ /* 0x040fe20000000000 */
[----:B------:R-:W-:Y:S02]  /*7c80*/  HADD2.F32 R40, -RZ, R49.H0_H0 ;  /* 0x20000031ff287230 */ /* 0x000fe40000004100 */
[C---:B------:R-:W-:Y:S01]  /*7c90*/  FFMA R2, R41.reuse, R43, R2 ;  /* 0x0000002b29027223 */ /* 0x040fe20000000002 */
[C---:B------:R-:W-:Y:S01]  /*7ca0*/  FMUL R4, R38.reuse, R8 ;  /* 0x0000000826047220 */ /* 0x040fe20000400000 */
[--C-:B------:R-:W-:Y:S02]  /*7cb0*/  HADD2.F32 R43, -RZ, R51.reuse.H0_H0 ;  /* 0x20000033ff2b7230 */ /* 0x100fe40000004100 */
[----:B------:R-:W-:Y:S01]  /*7cc0*/  FMUL R5, R38, R9 ;  /* 0x0000000926057220 */ /* 0x000fe20000400000 */
[C---:B------:R-:W-:Y:S01]  /*7cd0*/  FFMA R3, R41.reuse, R40, R3 ;  /* 0x0000002829037223 */ /* 0x040fe20000000003 */
[----:B------:R-:W-:Y:S01]  /*7ce0*/  HADD2.F32 R40, -RZ, R50.H0_H0 ;  /* 0x20000032ff287230 */ /* 0x000fe20000004100 */
[----:B------:R-:W-:Y:S01]  /*7cf0*/  F2FP.F16.F32.PACK_AB R52, R2, R0 ;  /* 0x000000000234723e */ /* 0x000fe200000000ff */
[C---:B------:R-:W-:Y:S01]  /*7d00*/  FFMA R7, R41.reuse, R42, R7 ;  /* 0x0000002a29077223 */ /* 0x040fe20000000007 */
[----:B------:R-:W-:Y:S02]  /*7d10*/  HADD2.F32 R42, -RZ, R51.H1_H1 ;  /* 0x30000033ff2a7230 */ /* 0x000fe40000004100 */
[C---:B------:R-:W-:Y:S01]  /*7d20*/  FMUL R6, R38.reuse, R10 ;  /* 0x0000000a26067220 */ /* 0x040fe20000400000 */
[C---:B------:R-:W-:Y:S01]  /*7d30*/  FFMA R4, R41.reuse, R40, R4 ;  /* 0x0000002829047223 */ /* 0x040fe20000000004 */
[----:B------:R-:W-:Y:S01]  /*7d40*/  FFMA R5, R41, R44, R5 ;  /* 0x0000002c29057223 */ /* 0x000fe20000000005 */
[----:B------:R-:W-:Y:S01]  /*7d50*/  F2FP.F16.F32.PACK_AB R53, R7, R3 ;  /* 0x000000030735723e */ /* 0x000fe200000000ff */
[----:B------:R-:W-:Y:S01]  /*7d60*/  FFMA R6, R41, R43, R6 ;  /* 0x0000002b29067223 */ /* 0x000fe20000000006 */
[C---:B------:R-:W-:Y:S01]  /*7d70*/  FMUL R11, R38.reuse, R11 ;  /* 0x0000000b260b7220 */ /* 0x040fe20000400000 */
[--C-:B------:R-:W-:Y:S01]  /*7d80*/  HADD2.F32 R40, -RZ, R56.reuse.H0_H0 ;  /* 0x20000038ff287230 */ /* 0x100fe20000004100 */
[----:B------:R-:W-:Y:S01]  /*7d90*/  F2FP.F16.F32.PACK_AB R54, R5, R4 ;  /* 0x000000040536723e */ /* 0x000fe200000000ff */
[C---:B------:R-:W-:Y:S01]  /*7da0*/  FMUL R8, R38.reuse, R12 ;  /* 0x0000000c26087220 */ /* 0x040fe20000400000 */
[C---:B------:R-:W-:Y:S01]  /*7db0*/  FFMA R11, R41.reuse, R42, R11 ;  /* 0x0000002a290b7223 */ /* 0x040fe2000000000b */
[----:B------:R-:W-:Y:S02]  /*7dc0*/  HADD2.F32 R42, -RZ, R56.H1_H1 ;  /* 0x30000038ff2a7230 */ /* 0x000fe40000004100 */
[C---:B------:R-:W-:Y:S01]  /*7dd0*/  FMUL R9, R38.reuse, R13 ;  /* 0x0000000d26097220 */ /* 0x040fe20000400000 */
[--C-:B------:R-:W-:Y:S02]  /*7de0*/  HADD2.F32 R43, -RZ, R57.reuse.H0_H0 ;  /* 0x20000039ff2b7230 */ /* 0x100fe40000004100 */
[----:B------:R-:W-:Y:S01]  /*7df0*/  FFMA R8, R41, R40, R8 ;  /* 0x0000002829087223 */ /* 0x000fe20000000008 */
[----:B------:R-:W-:Y:S01]  /*7e00*/  F2FP.F16.F32.PACK_AB R55, R11, R6 ;  /* 0x000000060b37723e */ /* 0x000fe200000000ff */
[----:B------:R-:W-:Y:S01]  /*7e10*/  FFMA R9, R41, R42, R9 ;  /* 0x0000002a29097223 */ /* 0x000fe20000000009 */
[C---:B------:R-:W-:Y:S01]  /*7e20*/  FMUL R10, R38.reuse, R14 ;  /* 0x0000000e260a7220 */ /* 0x040fe20000400000 */
[----:B------:R-:W-:Y:S02]  /*7e30*/  HADD2.F32 R40, -RZ, R57.H1_H1 ;  /* 0x30000039ff287230 */ /* 0x000fe40000004100 */
[C---:B------:R-:W-:Y:S01]  /*7e40*/  FMUL R15, R38.reuse, R15 ;  /* 0x0000000f260f7220 */ /* 0x040fe20000400000 */
[----:B------:R3:W-:Y:S01]  /*7e50*/  STS.128 [R94+0x2000], R52 ;  /* 0x002000345e007388 */ /* 0x0007e20000000c00 */
[----:B------:R-:W-:Y:S01]  /*7e60*/  F2FP.F16.F32.PACK_AB R68, R9, R8 ;  /* 0x000000080944723e */ /* 0x000fe200000000ff */
[C---:B------:R-:W-:Y:S01]  /*7e70*/  FFMA R10, R41.reuse, R43, R10 ;  /* 0x0000002b290a7223 */ /* 0x040fe2000000000a */
[--C-:B------:R-:W-:Y:S02]  /*7e80*/  HADD2.F32 R43, -RZ, R58.reuse.H0_H0 ;  /* 0x2000003aff2b7230 */ /* 0x100fe40000004100 */
[----:B------:R-:W-:Y:S01]  /*7e90*/  FFMA R15, R41, R40, R15 ;  /* 0x00000028290f7223 */ /* 0x000fe2000000000f */
[C---:B------:R-:W-:Y:S01]  /*7ea0*/  FMUL R12, R38.reuse, R16 ;  /* 0x00000010260c7220 */ /* 0x040fe20000400000 */
[----:B------:R-:W-:Y:S02]  /*7eb0*/  HADD2.F32 R42, -RZ, R58.H1_H1 ;  /* 0x3000003aff2a7230 */ /* 0x000fe40000004100 */
[C---:B------:R-:W-:Y:S01]  /*7ec0*/  FMUL R13, R38.reuse, R17 ;  /* 0x00000011260d7220 */ /* 0x040fe20000400000 */
[C---:B------:R-:W-:Y:S01]  /*7ed0*/  FMUL R14, R38.reuse, R18 ;  /* 0x00000012260e7220 */ /* 0x040fe20000400000 */
[----:B------:R-:W-:Y:S01]  /*7ee0*/  F2FP.F16.F32.PACK_AB R69, R15, R10 ;  /* 0x0000000a0f45723e */ /* 0x000fe200000000ff */
[C---:B------:R-:W-:Y:S01]  /*7ef0*/  FFMA R12, R41.reuse, R43, R12 ;  /* 0x0000002b290c7223 */ /* 0x040fe2000000000c */
[----:B------:R-:W-:Y:S02]  /*7f00*/  HADD2.F32 R40, -RZ, R59.H1_H1 ;  /* 0x3000003bff287230 */ /* 0x000fe40000004100 */
[C---:B------:R-:W-:Y:S01]  /*7f10*/  FFMA R13, R41.reuse, R42, R13 ;  /* 0x0000002a290d7223 */ /* 0x040fe2000000000d */
[C---:B------:R-:W-:Y:S01]  /*7f20*/  FMUL R19, R38.reuse, R19 ;  /* 0x0000001326137220 */ /* 0x040fe20000400000 */
[--C-:B------:R-:W-:Y:S02]  /*7f30*/  HADD2.F32 R43, -RZ, R64.reuse.H0_H0 ;  /* 0x20000040ff2b7230 */ /* 0x100fe40000004100 */
[C---:B------:R-:W-:Y:S01]  /*7f40*/  FMUL R16, R38.reuse, R20 ;  /* 0x0000001426107220 */ /* 0x040fe20000400000 */
[----:B------:R-:W-:Y:S02]  /*7f50*/  HADD2.F32 R42, -RZ, R64.H1_H1 ;  /* 0x30000040ff2a7230 */ /* 0x000fe40000004100 */
[C---:B------:R-:W-:Y:S01]  /*7f60*/  FMUL R17, R38.reuse, R21 ;  /* 0x0000001526117220 */ /* 0x040fe20000400000 */
[C---:B------:R-:W-:Y:S01]  /*7f70*/  FFMA R14, R41.reuse, R45, R14 ;  /* 0x0000002d290e7223 */ /* 0x040fe2000000000e */
[C---:B------:R-:W-:Y:S01]  /*7f80*/  FFMA R19, R41.reuse, R40, R19 ;  /* 0x0000002829137223 */ /* 0x040fe20000000013 */
[--C-:B------:R-:W-:Y:S02]  /*7f90*/  HADD2.F32 R45, -RZ, R65.reuse.H0_H0 ;  /* 0x20000041ff2d7230 */ /* 0x100fe40000004100 */
[C---:B------:R-:W-:Y:S01]  /*7fa0*/  FFMA R16, R41.reuse, R43, R16 ;  /* 0x0000002b29107223 */ /* 0x040fe20000000010 */
[C---:B------:R-:W-:Y:S01]  /*7fb0*/  FMUL R18, R38.reuse, R22 ;  /* 0x0000001626127220 */ /* 0x040fe20000400000 */
[----:B------:R-:W-:Y:S02]  /*7fc0*/  HADD2.F32 R40, -RZ, R65.H1_H1 ;  /* 0x30000041ff287230 */ /* 0x000fe40000004100 */
[C---:B------:R-:W-:Y:S01]  /*7fd0*/  FFMA R17, R41.reuse, R42, R17 ;  /* 0x0000002a29117223 */ /* 0x040fe20000000011 */
[C---:B------:R-:W-:Y:S01]  /*7fe0*/  FMUL R23, R38.reuse, R23 ;  /* 0x0000001726177220 */ /* 0x040fe20000400000 */
[--C-:B------:R-:W-:Y:S02]  /*7ff0*/  HADD2.F32 R42, -RZ, R66.reuse.H0_H0 ;  /* 0x20000042ff2a7230 */ /* 0x100fe40000004100 */
[C---:B------:R-:W-:Y:S01]  /*8000*/  FMUL R20, R38.reuse, R24 ;  /* 0x0000001826147220 */ /* 0x040fe20000400000 */
[C---:B------:R-:W-:Y:S01]  /*8010*/  FFMA R18, R41.reuse, R45, R18 ;  /* 0x0000002d29127223 */ /* 0x040fe20000000012 */
        /* <DEDUP_REMOVED lines=11> */
[----:B------:R-:W-:Y:S01]  /*80d0*/  FFMA R27, R41, R42, R27 ;  /* 0x0000002a291b7223 */ /* 0x000fe2000000001b */
        /* <DEDUP_REMOVED lines=17> */
[--C-:B------:R-:W-:Y:S02]  /*81f0*/  HADD2.F32 R45, -RZ, R75.reuse.H0_H0 ;  /* 0x2000004bff2d7230 */ /* 0x100fe40000004100 */
[C---:B------:R-:W-:Y:S01]  /*8200*/  FMUL R30, R38.reuse, R34 ;  /* 0x00000022261e7220 */ /* 0x040fe20000400000 */
[----:B------:R-:W-:Y:S02]  /*8210*/  HADD2.F32 R44, -RZ, R75.H1_H1 ;  /* 0x3000004bff2c7230 */ /* 0x000fe40000004100 */
[----:B------:R-:W-:Y:S01]  /*8220*/  FFMA R31, R41, R40, R31 ;  /* 0x00000028291f7223 */ /* 0x000fe2000000001f */
[----:B------:R-:W-:Y:S01]  /*8230*/  FMUL R35, R38, R35 ;  /* 0x0000002326237220 */ /* 0x000fe20000400000 */
[----:B---3--:R-:W-:Y:S01]  /*8240*/  F2FP.F16.F32.PACK_AB R52, R17, R16 ;  /* 0x000000101134723e */ /* 0x008fe200000000ff */
        /* <DEDUP_REMOVED lines=11> */
[----:B------:R-:W-:Y:S02]  /*8300*/  F2FP.F16.F32.PACK_AB R103, R35, R30 ;  /* 0x0000001e2367723e */ /* 0x000fe400000000ff */
[----:B-1----:R-:W-:Y:S03]  /*8310*/  @P6 PRMT R104, R99, 0x654, R104 ;  /* 0x0000065463686816 */ /* 0x002fe60000000068 */
[----:B------:R4:W-:Y:S01]  /*8320*/  STS.128 [R88+0x2030], R100 ;  /* 0x0020306458007388 */ /* 0x0009e20000000c00 */
[----:B------:R-:W-:Y:S01]  /*8330*/  @!PT LDS RZ, [RZ] ;  /* 0x00000000fffff984 */ /* 0x000fe20000000800 */
[----:B------:R-:W-:Y:S01]  /*8340*/  @!PT LDS RZ, [RZ] ;  /* 0x00000000fffff984 */ /* 0x000fe20000000800 */
[----:B------:R-:W-:Y:S01]  /*8350*/  @!PT LDS RZ, [RZ] ;  /* 0x00000000fffff984 */ /* 0x000fe20000000800 */
[----:B------:R-:W-:Y:S01]  /*8360*/  @!PT LDS RZ, [RZ] ;  /* 0x00000000fffff984 */ /* 0x000fe20000000800 */
[----:B------:R1:W-:Y:S07]  /*8370*/  MEMBAR.ALL.CTA ;  /* 0x0000000000007992 */ /* 0x0003ee0000008000 */
[----:B-1----:R-:W1:Y:S02]  /*8380*/  FENCE.VIEW.ASYNC.S ;  /* 0x00000000000073c6 */ /* 0x002e640000000000 */
[----:B-1----:R-:W-:Y:S06]  /*8390*/  BAR.SYNC.DEFER_BLOCKING 0x1, 0x80 ;  /* 0x0042000000007b1d */ /* 0x002fec0000010000 */
[----:B------:R-:W-:Y:S05]  /*83a0*/  @P0 BRA `(.L_x_130) ;  /* 0x00000000003c0947 */ /* 0x000fea0003800000 */
[----:B------:R-:W1:Y:S01]  /*83b0*/  LDCU.64 UR6, c[0x0][0x348] ;  /* 0x00006900ff0677ac */ /* 0x000e620008000a00 */
[----:B------:R-:W-:Y:S02]  /*83c0*/  UIADD3 UR13, UPT, UPT, UR49, 0x20, URZ ;  /* 0x00000020310d7890 */ /* 0x000fe4000fffe0ff */
[----:B------:R-:W-:Y:S01]  /*83d0*/  UIADD3 UR12, UPT, UPT, UR43, 0x2200, URZ ;  /* 0x000022002b0c7890 */ /* 0x000fe2000fffe0ff */
[----:B------:R-:W-:Y:S01]  /*83e0*/  UMOV UR14, UR50 ;  /* 0x00000032000e7c82 */ /* 0x000fe20008000000 */
[----:B------:R-:W-:Y:S01]  /*83f0*/  UMOV UR15, UR36 ;  /* 0x00000024000f7c82 */ /* 0x000fe20008000000 */
[----:B------:R-:W-:Y:S02]  /*8400*/  UIADD3 UR9, UPT, UPT, UR49, 0xa0, URZ ;  /* 0x000000a031097890 */ /* 0x000fe4000fffe0ff */
[----:B------:R-:W-:Y:S01]  /*8410*/  UIADD3 UR8, UPT, UPT, UR43, 0x3200, URZ ;  /* 0x000032002b087890 */ /* 0x000fe2000fffe0ff */
[----:B------:R-:W-:Y:S01]  /*8420*/  UMOV UR10, UR50 ;  /* 0x00000032000a7c82 */ /* 0x000fe20008000000 */
[----:B------:R-:W-:Y:S01]  /*8430*/  UMOV UR11, UR36 ;  /* 0x00000024000b7c82 */ /* 0x000fe20008000000 */
[----:B-1----:R-:W-:Y:S04]  /*8440*/  UIADD3 UR4, UP0, UPT, UR6, 0x680, URZ ;  /* 0x0000068006047890 */ /* 0x002fe8000ff1e0ff */
[----:B------:R-:W-:Y:S09]  /*8450*/  UIADD3.X UR5, UPT, UPT, URZ, UR7, URZ, UP0, !UPT ;  /* 0x00000007ff057290 */ /* 0x000ff200087fe4ff */
[----:B------:R1:W-:Y:S01]  /*8460*/  UTMASTG.3D [UR12], [UR4] ;  /* 0x0000000c040073b5 */ /* 0x0003e20008010000 */
[----:B------:R1:W-:Y:S01]  /*8470*/  UTMASTG.3D [UR8], [UR4] ;  /* 0x00000008040073b5 */ /* 0x0003e20008010000 */
[----:B------:R0:W-:Y:S01]  /*8480*/  UTMACMDFLUSH ;  /* 0x00000000000079b7 */ /* 0x0001e20000000000 */
[----:B-1----:R-:W-:Y:S04]  /*8490*/  DEPBAR.LE SB0, 0x1 ;  /* 0x000080400000791a */ /* 0x002fe80000000000 */
.L_x_130:
[----:B------:R-:W-:Y:S05]  /*84a0*/  BSYNC.RECONVERGENT B0 ;  /* 0x0000000000007941 */ /* 0x000fea0003800200 */
.L_x_129:
[----:B------:R-:W-:Y:S01]  /*84b0*/  BAR.SYNC.DEFER_BLOCKING 0x1, 0x80 ;  /* 0x0042000000007b1d */ /* 0x000fe20000010000 */
[----:B------:R-:W-:Y:S04]  /*84c0*/  UIADD3 UR4, UPT, UPT, UR46, 0x1, URZ ;  /* 0x000000012e047890 */ /* 0x000fe8000fffe0ff */
[----:B------:R-:W-:Y:S04]  /*84d0*/  UISETP.NE.AND UP0, UPT, UR4, 0x4, UPT ;  /* 0x000000040400788c */ /* 0x000fe8000bf05270 */
[----:B------:R-:W-:Y:S01]  /*84e0*/  USEL UR44, UR4, URZ, UP0 ;  /* 0x000000ff042c7287 */ /* 0x000fe20008000000 */
[----:B------:R1:W-:Y:S01]  /*84f0*/  @P6 SYNCS.ARRIVE.TRANS64.RED.A1T0 RZ, [R104+URZ], RZ ;  /* 0x000000ff68ff69a7 */ /* 0x0003e200081004ff */
[----:B------:R-:W-:Y:S01]  /*8500*/  BSSY B1, `(.L_x_131) ;  /* 0x0000017000017945 */ /* 0x000fe20003800000 */
[----:B------:R-:W3:Y:S02]  /*8510*/  @P6 SYNCS.PHASECHK.TRANS64.TRYWAIT P0, [R62+URZ+0x80], R61 ;  /* 0x0000803d3e0065a7 */ /* 0x000ee400080011ff */
[----:B---3--:R-:W-:Y:S01]  /*8520*/  @P6 SEL R46, RZ, 0x1, !P0 ;  /* 0x00000001ff2e6807 */ /* 0x008fe20004000000 */
[----:B-1----:R-:W-:Y:S06]  /*8530*/  @!P6 BRA `(.L_x_132) ;  /* 0x00000000004ce947 */ /* 0x002fec0003800000 */
        /* <DEDUP_REMOVED lines=9> */
[----:B------:R-:W-:Y:S04]  /*85d0*/  SHF.L.U32 R5, R91, 0x1f, RZ ;  /* 0x0000001f5b057819 */ /* 0x000fe800000006ff */
[----:B------:R-:W1:Y:S02]  /*85e0*/  SYNCS.PHASECHK.TRANS64.TRYWAIT P0, [R62+URZ+0x80], R5 ;  /* 0x000080053e0075a7 */ /* 0x000e6400080011ff */
[----:B-1----:R-:W-:Y:S05]  /*85f0*/  @!P0 BRA `(.L_x_135) ;  /* 0x00000028004c8947 */ /* 0x002fea0003800000 */
.L_x_134:
[----:B------:R-:W-:Y:S05]  /*8600*/  BSYNC B0 ;  /* 0x0000000000007941 */ /* 0x000fea0003800000 */
.L_x_133:
[----:B------:R-:W-:Y:S02]  /*8610*/  ISETP.NE.AND P0, PT, R60, RZ, PT ;  /* 0x000000ff3c00720c */ /* 0x000fe40003f05270 */
[----:B------:R-:W-:Y:S11]  /*8620*/  IADD3 R47, PT, PT, R47, 0x1, RZ ;  /* 0x000000012f2f7810 */ /* 0x000ff60007ffe0ff */
[----:B------:R3:W1:Y:S04]  /*8630*/  @P0 LDS.128 R48, [R4] ;  /* 0x0000000004300984 */ /* 0x0006680000000c00 */
[----:B------:R3:W1:Y:S04]  /*8640*/  @P0 LDS.128 R56, [R3+0x10] ;  /* 0x0000100003380984 */ /* 0x0006680000000c00 */
[----:B------:R3:W1:Y:S04]  /*8650*/  @P0 LDS.128 R64, [R2+0x20] ;  /* 0x0000200002400984 */ /* 0x0006680000000c00 */
[----:B------:R3:W1:Y:S02]  /*8660*/  @P0 LDS.128 R72, [R0+0x30] ;  /* 0x0000300000480984 */ /* 0x0006640000000c00 */
.L_x_132:
[----:B------:R-:W-:Y:S05]  /*8670*/  BSYNC B1 ;  /* 0x0000000000017941 */ /* 0x000fea0003800000 */
.L_x_131:
[----:B---3--:R-:W-:Y:S05]  /*8680*/  VIADD R0, R39, 0x40 ;  /* 0x0000004027007836 */ /* 0x008fea0000000000 */
[----:B------:R-:W-:Y:S04]  /*8690*/  SHF.R.U32.HI R0, RZ, 0x15, R0 ;  /* 0x00000015ff007819 */ /* 0x000fe80000011600 */
[----:B------:R-:W-:Y:S11]  /*86a0*/  LOP3.LUT P0, RZ, R0, 0x3, R81, 0x48, !PT ;  /* 0x0000000300ff7812 */ /* 0x000ff60007804851 */
[----:B------:R-:W-:Y:S02]  /*86b0*/  @!UPT UIADD3 URZ, UPT, UPT, URZ, URZ, URZ ;  /* 0x000000fffffff290 */ /* 0x000fe4000fffe0ff */
[----:B------:R-:W-:Y:S05]  /*86c0*/  @!P0 BRA `(.L_x_136) ;  /* 0x0000000000408947 */ /* 0x000fea0003800000 */
[----:B------:R-:W1:Y:S01]  /*86d0*/  LDCU.64 UR8, c[0x4][0x70] ;  /* 0x01000e00ff0877ac */ /* 0x000e620008000a00 */
[----:B------:R-:W-:Y:S01]  /*86e0*/  MOV R3, 0x0 ;  /* 0x0000000000037802 */ /* 0x000fe20000000f00 */
[----:B------:R-:W-:Y:S02]  /*86f0*/  HFMA2 R12, -RZ, RZ, 0, 5.9604644775390625e-08 ;  /* 0x00000001ff0c7431 */ /* 0x000fe400000001ff */
[----:B------:R-:W-:Y:S02]  /*8700*/  IMAD.MOV.U32 R8, RZ, RZ, 0x192 ;  /* 0x00000192ff087424 */ /* 0x000fe400078e00ff */
[----:B------:R-:W-:Y:S01]  /*8710*/  IMAD.MOV.U32 R13, RZ, RZ, RZ ;  /* 0x000000ffff0d7224 */ /* 0x000fe200078e00ff */
[----:B------:R-:W3:Y:S01]  /*8720*/  LDCU.64 UR6, c[0x4][0x78] ;  /* 0x01000f00ff0677ac */ /* 0x000ee20008000a00 */
[----:B------:R-:W2:Y:S01]  /*8730*/  LDC.64 R2, c[0x4][R3] ;  /* 0x0100000003027b82 */ /* 0x000ea20000000a00 */
[----:B------:R-:W5:Y:S01]  /*8740*/  LDCU.64 UR4, c[0x4][0x10] ;  /* 0x01000200ff0477ac */ /* 0x000f620008000a00 */
[----:B-1----:R-:W-:Y:S01]  /*8750*/  MOV R5, UR9 ;  /* 0x0000000900057c02 */ /* 0x002fe20008000f00 */
[----:B------:R-:W-:Y:S01]  /*8760*/  IMAD.U32 R4, RZ, RZ, UR8 ;  /* 0x00000008ff047e24 */ /* 0x000fe2000f8e00ff */
[----:B---3--:R-:W-:Y:S01]  /*8770*/  MOV R7, UR7 ;  /* 0x0000000700077c02 */ /* 0x008fe20008000f00 */
[----:B------:R-:W-:Y:S01]  /*8780*/  IMAD.U32 R6, RZ, RZ, UR6 ;  /* 0x00000006ff067e24 */ /* 0x000fe2000f8e00ff */
[----:B-----5:R-:W-:Y:S01]  /*8790*/  MOV R11, UR5 ;  /* 0x00000005000b7c02 */ /* 0x020fe20008000f00 */
[----:B------:R-:W-:Y:S02]  /*87a0*/  IMAD.U32 R10, RZ, RZ, UR4 ;  /* 0x00000004ff0a7e24 */ /* 0x000fe4000f8e00ff */
[----:B------:R-:W-:Y:S07]  /*87b0*/  LEPC R20, `(.L_x_136) ;  /* 0x000000001014794e */ /* 0x000fee0000000000 */
[----:B--2-4-:R-:W-:Y:S05]  /*87c0*/  CALL.ABS.NOINC R2 ;  /* 0x0000000002007343 */ /* 0x014fea0003c00000 */
.L_x_136:
[----:B------:R-:W-:Y:S05]  /*87d0*/  WARPSYNC.ALL ;  /* 0x0000000000007948 */ /* 0x000fea0003800000 */
[----:B------:R-:W-:Y:S01]  /*87e0*/  R2UR UR4, R39 ;  /* 0x00000000270472ca */ /* 0x000fe200000e0000 */
[--C-:B-1----:R-:W-:Y:S01]  /*87f0*/  HADD2.F32 R40, -RZ, R48.reuse.H0_H0 ;  /* 0x20000030ff287230 */ /* 0x102fe20000004100 */
[----:B------:R-:W-:Y:S01]  /*8800*/  ISETP.NE.AND P6, PT, R97, RZ, PT ;  /* 0x000000ff6100720c */ /* 0x000fe20003fc5270 */
[----:B------:R-:W-:Y:S01]  /*8810*/  HADD2.F32 R43, -RZ, R48.H1_H1 ;  /* 0x30000030ff2b7230 */ /* 0x000fe20000004100 */
[----:B------:R-:W-:Y:S01]  /*8820*/  ISETP.NE.AND P0, PT, R96, RZ, PT ;  /* 0x000000ff6000720c */ /* 0x000fe20003f05270 */
[----:B------:R-:W-:Y:S01]  /*8830*/  HADD2.F32 R42, -RZ, R49.H0_H0 ;  /* 0x20000031ff2a7230 */ /* 0x000fe20000004100 */
[----:B------:R-:W-:Y:S01]  /*8840*/  MOV R61, UR44 ;  /* 0x0000002c003d7c02 */ /* 0x000fe20008000f00 */
[--C-:B------:R-:W-:Y:S01]  /*8850*/  HADD2.F32 R45, -RZ, R51.reuse.H0_H0 ;  /* 0x20000033ff2d7230 */ /* 0x100fe20000004100 */
[----:B------:R-:W-:Y:S01]  /*8860*/  BSSY.RECONVERGENT B0, `(.L_x_137) ;  /* 0x000008e000007945 */ /* 0x000fe20003800200 */
[----:B------:R-:W-:Y:S04]  /*8870*/  HADD2.F32 R44, -RZ, R51.H1_H1 ;  /* 0x30000033ff2c7230 */ /* 0x000fe80000004100 */
[----:B------:R-:W1:Y:S02]  /*8880*/  LDTM.x32 R4, tmem[UR4+0x40] ;  /* 0x00004004000479ee */ /* 0x000e6400082c0000 */
[----:B------:R-:W-:Y:S02]  /*8890*/  @P6 LEA R61, R61, UR43, 0x3 ;  /* 0x0000002b3d3d6c11 */ /* 0x000fe4000f8e18ff */
[----:B------:R-:W-:Y:S02]  /*88a0*/  @P6 SHF.L.U32 R104, R91, 0x1f, RZ ;  /* 0x0000001f5b686819 */ /* 0x000fe400000006ff */
[----:B------:R-:W-:Y:S02]  /*88b0*/  @P6 IADD3 R62, PT, PT, R61, 0xa0, RZ ;  /* 0x000000a03d3e6810 */ /* 0x000fe40007ffe0ff */
[----:B------:R-:W-:Y:S02]  /*88c0*/  LEA R61, R47, UR43, 0x3 ;  /* 0x0000002b2f3d7c11 */ /* 0x000fe4000f8e18ff */
[----:B------:R-:W-:Y:S01]  /*88d0*/  @P6 PRMT R62, R99, 0x654, R62 ;  /* 0x00000654633e6816 */ /* 0x000fe2000000003e */
[C---:B-1----:R-:W-:Y:S01]  /*88e0*/  FMUL R0, R38.reuse, R4 ;  /* 0x0000000426007220 */ /* 0x042fe20000400000 */
[C---:B------:R-:W-:Y:S01]  /*88f0*/  FMUL R2, R38.reuse, R5 ;  /* 0x0000000526027220 */ /* 0x040fe20000400000 */
[C---:B------:R-:W-:Y:S01]  /*8900*/  FMUL R3, R38.reuse, R6 ;  /* 0x0000000626037220 */ /* 0x040fe20000400000 */
        /* <DEDUP_REMOVED lines=8> */
[----:B----4-:R-:W-:Y:S01]  /*8990*/  F2FP.F16.F32.PACK_AB R68, R2, R0 ;  /* 0x000000000244723e */ /* 0x010fe200000000ff */
[C---:B------:R-:W-:Y:S01]  /*89a0*/  FFMA R7, R41.reuse, R40, R7 ;  /* 0x0000002829077223 */ /* 0x040fe20000000007 */
[----:B------:R-:W-:Y:S01]  /*89b0*/  FFMA R4, R41, R43, R4 ;  /* 0x0000002b29047223 */ /* 0x000fe20000000004 */
[C---:B------:R-:W-:Y:S01]  /*89c0*/  FMUL R5, R38.reuse, R9 ;  /* 0x0000000926057220 */ /* 0x040fe20000400000 */
[C---:B------:R-:W-:Y:S01]  /*89d0*/  FMUL R6, R38.reuse, R10 ;  /* 0x0000000a26067220 */ /* 0x040fe20000400000 */
[C---:B------:R-:W-:Y:S01]  /*89e0*/  FMUL R11, R38.reuse, R11 ;  /* 0x0000000b260b7220 */ /* 0x040fe20000400000 */
[--C-:B------:R-:W-:Y:S01]  /*89f0*/  HADD2.F32 R40, -RZ, R56.reuse.H0_H0 ;  /* 0x20000038ff287230 */ /* 0x100fe20000004100 */
[----:B------:R-:W-:Y:S01]  /*8a00*/  F2FP.F16.F32.PACK_AB R69, R7, R3 ;  /* 0x000000030745723e */ /* 0x000fe200000000ff */
[C---:B------:R-:W-:Y:S01]  /*8a10*/  FFMA R5, R41.reuse, R42, R5 ;  /* 0x0000002a29057223 */ /* 0x040fe20000000005 */
[C---:B------:R-:W-:Y:S01]  /*8a20*/  FFMA R6, R41.reuse, R45, R6 ;  /* 0x0000002d29067223 */ /* 0x040fe20000000006 */
[----:B------:R-:W-:Y:S01]  /*8a30*/  FFMA R11, R41, R44, R11 ;  /* 0x0000002c290b7223 */ /* 0x000fe2000000000b */
[C---:B------:R-:W-:Y:S01]  /*8a40*/  FMUL R8, R38.reuse, R12 ;  /* 0x0000000c26087220 */ /* 0x040fe20000400000 */
[----:B------:R-:W-:Y:S01]  /*8a50*/  HADD2.F32 R42, -RZ, R56.H1_H1 ;  /* 0x30000038ff2a7230 */ /* 0x000fe20000004100 */
[----:B------:R-:W-:Y:S01]  /*8a60*/  F2FP.F16.F32.PACK_AB R70, R5, R4 ;  /* 0x000000040546723e */ /* 0x000fe200000000ff */
[C---:B------:R-:W-:Y:S01]  /*8a70*/  FMUL R9, R38.reuse, R13 ;  /* 0x0000000d26097220 */ /* 0x040fe20000400000 */
[----:B------:R-:W-:Y:S01]  /*8a80*/  F2FP.F16.F32.PACK_AB R71, R11, R6 ;  /* 0x000000060b47723e */ /* 0x000fe200000000ff */
[C---:B------:R-:W-:Y:S01]  /*8a90*/  FFMA R8, R41.reuse, R40, R8 ;  /* 0x0000002829087223 */ /* 0x040fe20000000008 */
[--C-:B------:R-:W-:Y:S02]  /*8aa0*/  HADD2.F32 R43, -RZ, R57.reuse.H0_H0 ;  /* 0x20000039ff2b7230 */ /* 0x100fe40000004100 */
[----:B------:R-:W-:Y:S01]  /*8ab0*/  FFMA R9, R41, R42, R9 ;  /* 0x0000002a29097223 */ /* 0x000fe20000000009 */
[C---:B------:R-:W-:Y:S01]  /*8ac0*/  FMUL R10, R38.reuse, R14 ;  /* 0x0000000e260a7220 */ /* 0x040fe20000400000 */
[----:B------:R1:W-:Y:S01]  /*8ad0*/  STS.128 [R94+0x4000], R68 ;  /* 0x004000445e007388 */ /* 0x0003e20000000c00 */
[----:B------:R-:W-:Y:S02]  /*8ae0*/  HADD2.F32 R40, -RZ, R57.H1_H1 ;  /* 0x30000039ff287230 */ /* 0x000fe40000004100 */
[C---:B------:R-:W-:Y:S01]  /*8af0*/  FMUL R15, R38.reuse, R15 ;  /* 0x0000000f260f7220 */ /* 0x040fe20000400000 */
[----:B------:R-:W-:Y:S01]  /*8b00*/  F2FP.F16.F32.PACK_AB R52, R9, R8 ;  /* 0x000000080934723e */ /* 0x000fe200000000ff */
[C---:B------:R-:W-:Y:S01]  /*8b10*/  FFMA R10, R41.reuse, R43, R10 ;  /* 0x0000002b290a7223 */ /* 0x040fe2000000000a */
[--C-:B------:R-:W-:Y:S02]  /*8b20*/  HADD2.F32 R42, -RZ, R58.reuse.H0_H0 ;  /* 0x2000003aff2a7230 */ /* 0x100fe40000004100 */
        /* <DEDUP_REMOVED lines=60> */
[----:B-1----:R-:W-:Y:S01]  /*8ef0*/  F2FP.F16.F32.PACK_AB R68, R17, R16 ;  /* 0x000000101144723e */ /* 0x002fe200000000ff */
        /* <DEDUP_REMOVED lines=36> */
.L_x_138:
[----:B------:R-:W-:Y:S05]  /*9140*/  BSYNC.RECONVERGENT B0 ;  /* 0x0000000000007941 */ /* 0x000fea0003800200 */
.L_x_137:
[----:B------:R-:W-:Y:S01]  /*9150*/  BAR.SYNC.DEFER_BLOCKING 0x1, 0x80 ;  /* 0x0042000000007b1d */ /* 0x000fe20000010000 */
[----:B------:R-:W-:Y:S04]  /*9160*/  UIADD3 UR4, UPT, UPT, UR44, 0x1, URZ ;  /* 0x000000012c047890 */ /* 0x000fe8000fffe0ff */
[----:B------:R-:W-:Y:S04]  /*9170*/  UISETP.NE.AND UP0, UPT, UR4, 0x4, UPT ;  /* 0x000000040400788c */ /* 0x000fe8000bf05270 */
[----:B------:R-:W-:Y:S01]  /*9180*/  USEL UR46, UR4, URZ, UP0 ;  /* 0x000000ff042e7287 */ /* 0x000fe20008000000 */
[----:B------:R1:W-:Y:S01]  /*9190*/  @P6 SYNCS.ARRIVE.TRANS64.RED.A1T0 RZ, [R62+URZ], RZ ;  /* 0x000000ff3eff69a7 */ /* 0x0003e200081004ff */
[----:B------:R-:W-:Y:S01]  /*91a0*/  BSSY B1, `(.L_x_139) ;  /* 0x0000017000017945 */ /* 0x000fe20003800000 */
[----:B------:R-:W4:Y:S02]  /*91b0*/  @P6 SYNCS.PHASECHK.TRANS64.TRYWAIT P0, [R61+URZ+0x80], R104 ;  /* 0x000080683d0065a7 */ /* 0x000f2400080011ff */
[----:B----4-:R-:W-:Y:S01]  /*91c0*/  @P6 SEL R46, RZ, 0x1, !P0 ;  /* 0x00000001ff2e6807 */ /* 0x010fe20004000000 */
        /* <DEDUP_REMOVED lines=13> */
.L_x_142:
[----:B------:R-:W-:Y:S05]  /*92a0*/  BSYNC B0 ;  /* 0x0000000000007941 */ /* 0x000fea0003800000 */
.L_x_141:
[----:B------:R-:W-:Y:S11]  /*92b0*/  ISETP.NE.AND P0, PT, R60, RZ, PT ;  /* 0x000000ff3c00720c */ /* 0x000ff60003f05270 */
[----:B------:R-:W-:Y:S02]  /*92c0*/  @!UPT UIADD3 URZ, UPT, UPT, URZ, URZ, URZ ;  /* 0x000000fffffff290 */ /* 0x000fe4000fffe0ff */
[----:B------:R4:W1:Y:S04]  /*92d0*/  @P0 LDS.128 R48, [R3] ;  /* 0x0000000003300984 */ /* 0x0008680000000c00 */
[----:B------:R4:W1:Y:S04]  /*92e0*/  @P0 LDS.128 R56, [R2+0x10] ;  /* 0x0000100002380984 */ /* 0x0008680000000c00 */
[----:B------:R4:W1:Y:S04]  /*92f0*/  @P0 LDS.128 R64, [R0+0x20] ;  /* 0x0000200000400984 */ /* 0x0008680000000c00 */
[----:B------:R4:W1:Y:S02]  /*9300*/  @P0 LDS.128 R72, [R47+0x30] ;  /* 0x000030002f480984 */ /* 0x0008640000000c00 */
.L_x_140:
[----:B------:R-:W-:Y:S05]  /*9310*/  BSYNC B1 ;  /* 0x0000000000017941 */ /* 0x000fea0003800000 */
.L_x_139:
[----:B----4-:R-:W-:Y:S05]  /*9320*/  VIADD R0, R39, 0x60 ;  /* 0x0000006027007836 */ /* 0x010fea0000000000 */
[----:B------:R-:W-:Y:S04]  /*9330*/  SHF.R.U32.HI R0, RZ, 0x15, R0 ;  /* 0x00000015ff007819 */ /* 0x000fe80000011600 */
[----:B------:R-:W-:Y:S11]  /*9340*/  LOP3.LUT P0, RZ, R0, 0x3, R81, 0x48, !PT ;  /* 0x0000000300ff7812 */ /* 0x000ff60007804851 */
[----:B------:R-:W-:Y:S02]  /*9350*/  @!UPT UIADD3 URZ, UPT, UPT, URZ, URZ, URZ ;  /* 0x000000fffffff290 */ /* 0x000fe4000fffe0ff */
[----:B------:R-:W-:Y:S05]  /*9360*/  @!P0 BRA `(.L_x_144) ;  /* 0x0000000000408947 */ /* 0x000fea0003800000 */
[----:B------:R-:W4:Y:S01]  /*9370*/  LDCU.64 UR8, c[0x4][0x70] ;  /* 0x01000e00ff0877ac */ /* 0x000f220008000a00 */
[----:B------:R-:W-:Y:S01]  /*9380*/  MOV R3, 0x0 ;  /* 0x0000000000037802 */ /* 0x000fe20000000f00 */
[----:B------:R-:W-:Y:S02]  /*9390*/  HFMA2 R12, -RZ, RZ, 0, 5.9604644775390625e-08 ;  /* 0x00000001ff0c7431 */ /* 0x000fe400000001ff */
[----:B------:R-:W-:Y:S02]  /*93a0*/  IMAD.MOV.U32 R8, RZ, RZ, 0x192 ;  /* 0x00000192ff087424 */ /* 0x000fe400078e00ff */
[----:B------:R-:W-:Y:S01]  /*93b0*/  IMAD.MOV.U32 R13, RZ, RZ, RZ ;  /* 0x000000ffff0d7224 */ /* 0x000fe200078e00ff */
[----:B------:R-:W5:Y:S01]  /*93c0*/  LDCU.64 UR6, c[0x4][0x78] ;  /* 0x01000f00ff0677ac */ /* 0x000f620008000a00 */
[----:B------:R-:W2:Y:S01]  /*93d0*/  LDC.64 R2, c[0x4][R3] ;  /* 0x0100000003027b82 */ /* 0x000ea20000000a00 */
[----:B------:R-:W3:Y:S01]  /*93e0*/  LDCU.64 UR4, c[0x4][0x10] ;  /* 0x01000200ff0477ac */ /* 0x000ee20008000a00 */
[----:B----4-:R-:W-:Y:S01]  /*93f0*/  MOV R5, UR9 ;  /* 0x0000000900057c02 */ /* 0x010fe20008000f00 */
[----:B-1----:R-:W-:Y:S01]  /*9400*/  IMAD.U32 R4, RZ, RZ, UR8 ;  /* 0x00000008ff047e24 */ /* 0x002fe2000f8e00ff */
[----:B-----5:R-:W-:Y:S01]  /*9410*/  MOV R7, UR7 ;  /* 0x0000000700077c02 */ /* 0x020fe20008000f00 */
[----:B------:R-:W-:Y:S01]  /*9420*/  IMAD.U32 R6, RZ, RZ, UR6 ;  /* 0x00000006ff067e24 */ /* 0x000fe2000f8e00ff */
[----:B---3--:R-:W-:Y:S01]  /*9430*/  MOV R11, UR5 ;  /* 0x00000005000b7c02 */ /* 0x008fe20008000f00 */
[----:B------:R-:W-:Y:S02]  /*9440*/  IMAD.U32 R10, RZ, RZ, UR4 ;  /* 0x00000004ff0a7e24 */ /* 0x000fe4000f8e00ff */
[----:B------:R-:W-:Y:S07]  /*9450*/  LEPC R20, `(.L_x_144) ;  /* 0x000000001014794e */ /* 0x000fee0000000000 */
[----:B--2---:R-:W-:Y:S05]  /*9460*/  CALL.ABS.NOINC R2 ;  /* 0x0000000002007343 */ /* 0x004fea0003c00000 */
.L_x_144:
[----:B------:R-:W-:Y:S01]  /*9470*/  ISETP.NE.AND P0, PT, R96, RZ, PT ;  /* 0x000000ff6000720c */ /* 0x000fe20003f05270 */
[----:B------:R-:W-:Y:S05]  /*9480*/  WARPSYNC.ALL ;  /* 0x0000000000007948 */ /* 0x000fea0003800000 */
[----:B------:R-:W-:Y:S01]  /*9490*/  R2UR UR4, R39 ;  /* 0x00000000270472ca */ /* 0x000fe200000e0000 */
[--C-:B-1----:R-:W-:Y:S01]  /*94a0*/  HADD2.F32 R40, -RZ, R48.reuse.H0_H0 ;  /* 0x20000030ff287230 */ /* 0x102fe20000004100 */
[----:B------:R-:W-:Y:S01]  /*94b0*/  IADD3 R98, PT, PT, R98, 0x110, RZ ;  /* 0x0000011062627810 */ /* 0x000fe20007ffe0ff */
[----:B------:R-:W-:Y:S01]  /*94c0*/  HADD2.F32 R42, -RZ, R48.H1_H1 ;  /* 0x30000030ff2a7230 */ /* 0x000fe20000004100 */
[----:B------:R-:W-:Y:S01]  /*94d0*/  BSSY.RECONVERGENT B0, `(.L_x_145) ;  /* 0x000008e000007945 */ /* 0x000fe20003800200 */
[--C-:B------:R-:W-:Y:S01]  /*94e0*/  HADD2.F32 R43, -RZ, R49.reuse.H0_H0 ;  /* 0x20000031ff2b7230 */ /* 0x100fe20000004100 */
[----:B------:R-:W-:Y:S01]  /*94f0*/  LOP3.LUT R98, R98, 0xfefffff8, RZ, 0xc0, !PT ;  /* 0xfefffff862627812 */ /* 0x000fe200078ec0ff */
[----:B------:R-:W-:Y:S02]  /*9500*/  HADD2.F32 R44, -RZ, R49.H1_H1 ;  /* 0x30000031ff2c7230 */ /* 0x000fe40000004100 */
[--C-:B------:R-:W-:Y:S02]  /*9510*/  HADD2.F32 R45, -RZ, R50.reuse.H0_H0 ;  /* 0x20000032ff2d7230 */ /* 0x100fe40000004100 */
[----:B------:R-:W-:Y:S02]  /*9520*/  HADD2.F32 R46, -RZ, R50.H1_H1 ;  /* 0x30000032ff2e7230 */ /* 0x000fe40000004100 */
[----:B------:R-:W1:Y:S01]  /*9530*/  LDTM.x32 R4, tmem[UR4+0x60] ;  /* 0x00006004000479ee */ /* 0x000e6200082c0000 */
[----:B------:R-:W-:Y:S01]  /*9540*/  NOP ;  /* 0x0000000000007918 */ /* 0x000fe20000000000 */
[----:B-1----:R1:W-:Y:S01]  /*9550*/  SYNCS.ARRIVE.TRANS64.RED.A1T0 RZ, [R98+URZ], RZ ;  /* 0x000000ff62ff79a7 */ /* 0x0023e200081004ff */
[--C-:B------:R-:W-:Y:S02]  /*9560*/  HADD2.F32 R47, -RZ, R51.reuse.H0_H0 ;  /* 0x20000033ff2f7230 */ /* 0x100fe40000004100 */
[----:B------:R-:W-:Y:S02]  /*9570*/  HADD2.F32 R48, -RZ, R51.H1_H1 ;  /* 0x30000033ff307230 */ /* 0x000fe40000004100 */
[--C-:B------:R-:W-:Y:S02]  /*9580*/  HADD2.F32 R49, -RZ, R56.reuse.H0_H0 ;  /* 0x20000038ff317230 */ /* 0x100fe40000004100 */
[----:B------:R-:W-:Y:S02]  /*9590*/  HADD2.F32 R51, -RZ, R56.H1_H1 ;  /* 0x30000038ff337230 */ /* 0x000fe40000004100 */
[--C-:B------:R-:W-:Y:S02]  /*95a0*/  HADD2.F32 R50, -RZ, R57.reuse.H0_H0 ;  /* 0x20000039ff327230 */ /* 0x100fe40000004100 */
[----:B---3--:R-:W-:Y:S02]  /*95b0*/  HADD2.F32 R52, -RZ, R57.H1_H1 ;  /* 0x30000039ff347230 */ /* 0x008fe40000004100 */
[--C-:B------:R-:W-:Y:S02]  /*95c0*/  HADD2.F32 R53, -RZ, R58.reuse.H0_H0 ;  /* 0x2000003aff357230 */ /* 0x100fe40000004100 */
[----:B------:R-:W-:Y:S02]  /*95d0*/  HADD2.F32 R54, -RZ, R58.H1_H1 ;  /* 0x3000003aff367230 */ /* 0x000fe40000004100 */
[--C-:B------:R-:W-:Y:S02]  /*95e0*/  HADD2.F32 R55, -RZ, R59.reuse.H0_H0 ;  /* 0x2000003bff377230 */ /* 0x100fe40000004100 */
[----:B------:R-:W-:Y:S02]  /*95f0*/  HADD2.F32 R56, -RZ, R59.H1_H1 ;  /* 0x3000003bff387230 */ /* 0x000fe40000004100 */
[--C-:B------:R-:W-:Y:S02]  /*9600*/  HADD2.F32 R57, -RZ, R64.reuse.H0_H0 ;  /* 0x20000040ff397230 */ /* 0x100fe40000004100 */
[C---:B------:R-:W-:Y:S01]  /*9610*/  FMUL R4, R38.reuse, R4 ;  /* 0x0000000426047220 */ /* 0x040fe20000400000 */
[C---:B------:R-:W-:Y:S01]  /*9620*/  FMUL R5, R38.reuse, R5 ;  /* 0x0000000526057220 */ /* 0x040fe20000400000 */
[C---:B------:R-:W-:Y:S01]  /*9630*/  FMUL R6, R38.reuse, R6 ;  /* 0x0000000626067220 */ /* 0x040fe20000400000 */
[C---:B------:R-:W-:Y:S01]  /*9640*/  FMUL R7, R38.reuse, R7 ;  /* 0x0000000726077220 */ /* 0x040fe20000400000 */
[C---:B------:R-:W-:Y:S01]  /*9650*/  FFMA R4, R41.reuse, R40, R4 ;  /* 0x0000002829047223 */ /* 0x040fe20000000004 */
[C---:B------:R-:W-:Y:S01]  /*9660*/  FFMA R5, R41.reuse, R42, R5 ;  /* 0x0000002a29057223 */ /* 0x040fe20000000005 */
[C---:B------:R-:W-:Y:S01]  /*9670*/  FFMA R6, R41.reuse, R43, R6 ;  /* 0x0000002b29067223 */ /* 0x040fe20000000006 */
[----:B------:R-:W-:Y:S01]  /*9680*/  FFMA R7, R41, R44, R7 ;  /* 0x0000002c29077223 */ /* 0x000fe20000000007 */
[C---:B------:R-:W-:Y:S01]  /*9690*/  FMUL R8, R38.reuse, R8 ;  /* 0x0000000826087220 */ /* 0x040fe20000400000 */
[C---:B------:R-:W-:Y:S01]  /*96a0*/  FMUL R9, R38.reuse, R9 ;  /* 0x0000000926097220 */ /* 0x040fe20000400000 */
[----:B------:R-:W-:Y:S01]  /*96b0*/  F2FP.F16.F32.PACK_AB R100, R5, R4 ;  /* 0x000000040564723e */ /* 0x000fe200000000ff */
[C---:B------:R-:W-:Y:S01]  /*96c0*/  FMUL R10, R38.reuse, R10 ;  /* 0x0000000a260a7220 */ /* 0x040fe20000400000 */
[----:B------:R-:W-:Y:S01]  /*96d0*/  F2FP.F16.F32.PACK_AB R101, R7, R6 ;  /* 0x000000060765723e */ /* 0x000fe200000000ff */
[C---:B------:R-:W-:Y:S01]  /*96e0*/  FFMA R8, R41.reuse, R45, R8 ;  /* 0x0000002d29087223 */ /* 0x040fe20000000008 */
[C---:B------:R-:W-:Y:S01]  /*96f0*/  FFMA R9, R41.reuse, R46, R9 ;  /* 0x0000002e29097223 */ /* 0x040fe20000000009 */
[----:B------:R-:W-:Y:S01]  /*9700*/  FFMA R10, R41, R47, R10 ;  /* 0x0000002f290a7223 */ /* 0x000fe2000000000a */
[C---:B------:R-:W-:Y:S01]  /*9710*/  FMUL R11, R38.reuse, R11 ;  /* 0x0000000b260b7220 */ /* 0x040fe20000400000 */
[C---:B------:R-:W-:Y:S01]  /*9720*/  FMUL R0, R38.reuse, R12 ;  /* 0x0000000c26007220 */ /* 0x040fe20000400000 */
[C---:B------:R-:W-:Y:S01]  /*9730*/  FMUL R2, R38.reuse, R13 ;  /* 0x0000000d26027220 */ /* 0x040fe20000400000 */
[----:B------:R-:W-:Y:S01]  /*9740*/  F2FP.F16.F32.PACK_AB R102, R9, R8 ;  /* 0x000000080966723e */ /* 0x000fe200000000ff */
[C---:B------:R-:W-:Y:S01]  /*9750*/  FFMA R11, R41.reuse, R48, R11 ;  /* 0x00000030290b7223 */ /* 0x040fe2000000000b */
[C---:B------:R-:W-:Y:S01]  /*9760*/  FFMA R0, R41.reuse, R49, R0 ;  /* 0x0000003129007223 */ /* 0x040fe20000000000 */
[C---:B------:R-:W-:Y:S01]  /*9770*/  FFMA R2, R41.reuse, R51, R2 ;  /* 0x0000003329027223 */ /* 0x040fe20000000002 */
[C---:B------:R-:W-:Y:S01]  /*9780*/  FMUL R3, R38.reuse, R14 ;  /* 0x0000000e26037220 */ /* 0x040fe20000400000 */
[C---:B------:R-:W-:Y:S01]  /*9790*/  FMUL R15, R38.reuse, R15 ;  /* 0x0000000f260f7220 */ /* 0x040fe20000400000 */
[C---:B------:R-:W-:Y:S01]  /*97a0*/  FMUL R12, R38.reuse, R16 ;  /* 0x00000010260c7220 */ /* 0x040fe20000400000 */
[C---:B------:R-:W-:Y:S01]  /*97b0*/  FMUL R13, R38.reuse, R17 ;  /* 0x00000011260d7220 */ /* 0x040fe20000400000 */
[C---:B------:R-:W-:Y:S01]  /*97c0*/  FFMA R3, R41.reuse, R50, R3 ;  /* 0x0000003229037223 */ /* 0x040fe20000000003 */
[C---:B------:R-:W-:Y:S01]  /*97d0*/  FMUL R14, R38.reuse, R18 ;  /* 0x00000012260e7220 */ /* 0x040fe20000400000 */
[----:B------:R-:W-:Y:S01]  /*97e0*/  FFMA R15, R41, R52, R15 ;  /* 0x00000034290f7223 */ /* 0x000fe2000000000f */
[C---:B------:R-:W-:Y:S01]  /*97f0*/  FMUL R19, R38.reuse, R19 ;  /* 0x0000001326137220 */ /* 0x040fe20000400000 */
[----:B------:R-:W-:Y:S01]  /*9800*/  F2FP.F16.F32.PACK_AB R103, R11, R10 ;  /* 0x0000000a0b67723e */ /* 0x000fe200000000ff */
[C---:B------:R-:W-:Y:S01]  /*9810*/  FFMA R12, R41.reuse, R53, R12 ;  /* 0x00000035290c7223 */ /* 0x040fe2000000000c */
[----:B------:R-:W-:Y:S02]  /*9820*/  HADD2.F32 R58, -RZ, R64.H1_H1 ;  /* 0x30000040ff3a7230 */ /* 0x000fe40000004100 */
[C---:B------:R-:W-:Y:S01]  /*9830*/  FMUL R16, R38.reuse, R20 ;  /* 0x0000001426107220 */ /* 0x040fe20000400000 */
[C---:B------:R-:W-:Y:S01]  /*9840*/  FFMA R13, R41.reuse, R54, R13 ;  /* 0x00000036290d7223 */ /* 0x040fe2000000000d */
[----:B------:R1:W-:Y:S01]  /*9850*/  STS.128 [R94+0x6000], R100 ;  /* 0x006000645e007388 */ /* 0x0003e20000000c00 */
[--C-:B------:R-:W-:Y:S02]  /*9860*/  HADD2.F32 R59, -RZ, R65.reuse.H0_H0 ;  /* 0x20000041ff3b7230 */ /* 0x100fe40000004100 */
[C---:B------:R-:W-:Y:S01]  /*9870*/  FMUL R17, R38.reuse, R21 ;  /* 0x0000001526117220 */ /* 0x040fe20000400000 */
[C---:B------:R-:W-:Y:S01]  /*9880*/  FFMA R14, R41.reuse, R55, R14 ;  /* 0x00000037290e7223 */ /* 0x040fe2000000000e */
[----:B------:R-:W-:Y:S02]  /*9890*/  HADD2.F32 R60, -RZ, R65.H1_H1 ;  /* 0x30000041ff3c7230 */ /* 0x000fe40000004100 */
[C---:B------:R-:W-:Y:S01]  /*98a0*/  FMUL R18, R38.reuse, R22 ;  /* 0x0000001626127220 */ /* 0x040fe20000400000 */
[C---:B------:R-:W-:Y:S01]  /*98b0*/  FFMA R19, R41.reuse, R56, R19 ;  /* 0x0000003829137223 */ /* 0x040fe20000000013 */
        /* <DEDUP_REMOVED lines=13> */
[----:B------:R-:W-:Y:S01]  /*9990*/  FMUL R27, R38, R27 ;  /* 0x0000001b261b7220 */ /* 0x000fe20000400000 */
[----:B------:R-:W-:Y:S01]  /*99a0*/  F2FP.F16.F32.PACK_AB R104, R2, R0 ;  /* 0x000000000268723e */ /* 0x000fe200000000ff */
[----:B------:R-:W-:Y:S01]  /*99b0*/  FFMA R20, R41, R61, R20 ;  /* 0x0000003d29147223 */ /* 0x000fe20000000014 */
[----:B------:R-:W-:Y:S01]  /*99c0*/  F2FP.F16.F32.PACK_AB R105, R15, R3 ;  /* 0x000000030f69723e */ /* 0x000fe200000000ff */
[----:B------:R-:W-:Y:S01]  /*99d0*/  HADD2.F32 R66, -RZ, R72.H1_H1 ;  /* 0x30000048ff427230 */ /* 0x000fe20000004100 */
[----:B------:R-:W-:Y:S01]  /*99e0*/  F2FP.F16.F32.PACK_AB R106, R13, R12 ;  /* 0x0000000c0d6a723e */ /* 0x000fe200000000ff */
[C---:B------:R-:W-:Y:S01]  /*99f0*/  FMUL R24, R38.reuse, R28 ;  /* 0x0000001c26187220 */ /* 0x040fe20000400000 */
[----:B------:R-:W-:Y:S01]  /*9a00*/  F2FP.F16.F32.PACK_AB R107, R19, R14 ;  /* 0x0000000e136b723e */ /* 0x000fe200000000ff */
[C---:B------:R-:W-:Y:S01]  /*9a10*/  FFMA R21, R41.reuse, R62, R21 ;  /* 0x0000003e29157223 */ /* 0x040fe20000000015 */
[--C-:B------:R-:W-:Y:S02]  /*9a20*/  HADD2.F32 R67, -RZ, R73.reuse.H0_H0 ;  /* 0x20000049ff437230 */ /* 0x100fe40000004100 */
[C---:B------:R-:W-:Y:S01]  /*9a30*/  FMUL R25, R38.reuse, R29 ;  /* 0x0000001d26197220 */ /* 0x040fe20000400000 */
[C---:B------:R-:W-:Y:S01]  /*9a40*/  FFMA R22, R41.reuse, R63, R22 ;  /* 0x0000003f29167223 */ /* 0x040fe20000000016 */
[----:B------:R1:W-:Y:S01]  /*9a50*/  STS.128 [R93+0x6010], R104 ;  /* 0x006010685d007388 */ /* 0x0003e20000000c00 */
        /* <DEDUP_REMOVED lines=47> */
[----:B---3--:R-:W-:Y:S04]  /*9d50*/  UIADD3 UR4, UP0, UPT, UR6, 0x680, URZ ;  /* 0x0000068006047890 */ /* 0x008fe8000ff1e0ff */
[----:B------:R-:W-:Y:S09]  /*9d60*/  UIADD3.X UR5, UPT, UPT, URZ, UR7, URZ, UP0, !UPT ;  /* 0x00000007ff057290 */ /* 0x000ff200087fe4ff */
[----:B------:R3:W-:Y:S01]  /*9d70*/  UTMASTG.3D [UR12], [UR4] ;  /* 0x0000000c040073b5 */ /* 0x0007e20008010000 */
[----:B------:R3:W-:Y:S01]  /*9d80*/  UTMASTG.3D [UR8], [UR4] ;  /* 0x00000008040073b5 */ /* 0x0007e20008010000 */
[----:B------:R0:W-:Y:S01]  /*9d90*/  UTMACMDFLUSH ;  /* 0x00000000000079b7 */ /* 0x0001e20000000000 */
[----:B---3--:R-:W-:Y:S04]  /*9da0*/  DEPBAR.LE SB0, 0x1 ;  /* 0x000080400000791a */ /* 0x008fe80000000000 */
.L_x_146:
[----:B------:R-:W-:Y:S05]  /*9db0*/  BSYNC.RECONVERGENT B0 ;  /* 0x0000000000007941 */ /* 0x000fea0003800200 */
.L_x_145:
[----:B------:R-:W-:Y:S01]  /*9dc0*/  BAR.SYNC.DEFER_BLOCKING 0x1, 0x80 ;  /* 0x0042000000007b1d */ /* 0x000fe20000010000 */
[----:B------:R-:W-:Y:S01]  /*9dd0*/  UISETP.NE.AND UP0, UPT, UR47, -0x4, UPT ;  /* 0xfffffffc2f00788c */ /* 0x000fe2000bf05270 */
[----:B------:R-:W-:Y:S08]  /*9de0*/  IADD3 R0, PT, PT, R36, 0x1, RZ ;  /* 0x0000000124007810 */ /* 0x000ff00007ffe0ff */
[----:B------:R-:W-:Y:S05]  /*9df0*/  BRA.U !UP0, `(.L_x_147) ;  /* 0x0000000108247547 */ /* 0x000fea000b800000 */
[----:B------:R-:W-:Y:S01]  /*9e00*/  ISETP.NE.AND P0, PT, R97, RZ, PT ;  /* 0x000000ff6100720c */ /* 0x000fe20003f05270 */
[----:B------:R-:W-:Y:S01]  /*9e10*/  IMAD.U32 R2, RZ, RZ, UR46 ;  /* 0x0000002eff027e24 */ /* 0x000fe2000f8e00ff */
[----:B------:R-:W-:Y:S04]  /*9e20*/  UIADD3 UR4, UPT, UPT, UR46, 0x1, URZ ;  /* 0x000000012e047890 */ /* 0x000fe8000fffe0ff */
[----:B------:R-:W-:Y:S04]  /*9e30*/  UISETP.NE.AND UP0, UPT, UR4, 0x4, UPT ;  /* 0x000000040400788c */ /* 0x000fe8000bf05270 */
[----:B------:R-:W-:Y:S03]  /*9e40*/  USEL UR46, UR4, URZ, UP0 ;  /* 0x000000ff042e7287 */ /* 0x000fe60008000000 */
[----:B------:R-:W-:Y:S05]  /*9e50*/  @P0 LEA R2, R2, UR43, 0x3 ;  /* 0x0000002b02020c11 */ /* 0x000fea000f8e18ff */
[----:B------:R-:W-:Y:S05]  /*9e60*/  @P0 VIADD R2, R2, 0xa0 ;  /* 0x000000a002020836 */ /* 0x000fea0000000000 */
[----:B------:R-:W-:Y:S04]  /*9e70*/  @P0 PRMT R2, R99, 0x654, R2 ;  /* 0x0000065463020816 */ /* 0x000fe80000000002 */
[----:B------:R3:W-:Y:S03]  /*9e80*/  @P0 SYNCS.ARRIVE.TRANS64.RED.A1T0 RZ, [R2+URZ], RZ ;  /* 0x000000ff02ff09a7 */ /* 0x0007e600081004ff */
.L_x_147:
[----:B------:R-:W-:Y:S01]  /*9e90*/  R2UR UR5, R82 ;  /* 0x00000000520572ca */ /* 0x000fe200000e0000 */
[----:B------:R-:W-:Y:S01]  /*9ea0*/  UISETP.NE.AND UP0, UPT, UR61, URZ, UPT ;  /* 0x000000ff3d00728c */ /* 0x000fe2000bf05270 */
[----:B------:R-:W-:Y:S01]  /*9eb0*/  R2UR UR4, R83 ;  /* 0x00000000530472ca */ /* 0x000fe200000e0000 */
[----:B------:R-:W-:Y:S01]  /*9ec0*/  UIADD3 UR47, UPT, UPT, UR47, 0x4, URZ ;  /* 0x000000042f2f7890 */ /* 0x000fe2000fffe0ff */
[----:B------:R-:W-:Y:S01]  /*9ed0*/  ISETP.NE.AND P0, PT, R87, 0x2, PT ;  /* 0x000000025700780c */ /* 0x000fe20003f05270 */
[----:B------:R-:W-:Y:S01]  /*9ee0*/  UMOV UR36, UR60 ;  /* 0x0000003c00247c82 */ /* 0x000fe20008000000 */
[----:B------:R-:W-:Y:S02]  /*9ef0*/  ISETP.NE.AND P1, PT, R0, 0x4, PT ;  /* 0x000000040000780c */ /* 0x000fe40003f25270 */
[----:B---3--:R-:W-:Y:S02]  /*9f00*/  SEL R2, RZ, 0x1, P0 ;  /* 0x00000001ff027807 */ /* 0x008fe40000000000 */
[----:B------:R-:W-:Y:S02]  /*9f10*/  SEL R3, RZ, 0x1, P1 ;  /* 0x00000001ff037807 */ /* 0x000fe40000800000 */
[----:B------:R-:W-:Y:S01]  /*9f20*/  LOP3.LUT R89, R89, R2, RZ, 0x3c, !PT ;  /* 0x0000000259597212 */ /* 0x000fe200078e3cff */
[----:B------:R-:W-:Y:S01]  /*9f30*/  UIADD3 UR30, UPT, UPT, UR37, UR5, URZ ;  /* 0x00000005251e7290 */ /* 0x000fe2000fffe0ff */
[----:B------:R-:W-:Y:S01]  /*9f40*/  LOP3.LUT R90, R90, R3, RZ, 0x3c, !PT ;  /* 0x000000035a5a7212 */ /* 0x000fe200078e3cff */
[----:B------:R-:W-:Y:S01]  /*9f50*/  UIADD3 UR26, UPT, UPT, UR38, UR4, URZ ;  /* 0x00000004261a7290 */ /* 0x000fe2000fffe0ff */
[----:B------:R-:W-:Y:S02]  /*9f60*/  SEL R87, R87, RZ, P0 ;  /* 0x000000ff57577207 */ /* 0x000fe40000000000 */
[----:B------:R-:W-:Y:S01]  /*9f70*/  SEL R36, R0, RZ, P1 ;  /* 0x000000ff00247207 */ /* 0x000fe20000800000 */
[----:B------:R-:W-:Y:S08]  /*9f80*/  BRA.U UP0, `(.L_x_148) ;  /* 0xffffffbd00a07547 */ /* 0x000ff0000b83ffff */
[----:B------:R-:W-:-:S13]  /*9f90*/  R2UR UR4, R84 ;  /* 0x00000000540472ca */ /* 0x000fda00000e0000 */
[----:B------:R-:W-:-:S09]  /*9fa0*/  UISETP.NE.AND UP0, UPT, UR4, URZ, UPT ;  /* 0x000000ff0400728c */ /* 0x000fd2000bf05270 */
[----:B------:R-:W-:Y:S05]  /*9fb0*/  BRA.U !UP0, `(.L_x_149) ;  /* 0x0000000108487547 */ /* 0x000fea000b800000 */
[----:B------:R-:W3:Y:S02]  /*9fc0*/  LDCU.64 UR4, c[0x0][0x890] ;  /* 0x00011200ff0477ac */ /* 0x000ee40008000a00 */
[----:B---3--:R-:W-:-:S04]  /*9fd0*/  UISETP.NE.U32.AND UP0, UPT, UR4, URZ, UPT ;  /* 0x000000ff0400728c */ /* 0x008fc8000bf05070 */
[----:B------:R-:W-:-:S09]  /*9fe0*/  UISETP.NE.AND.EX UP0, UPT, UR5, URZ, UPT, UP0 ;  /* 0x000000ff0500728c */ /* 0x000fd2000bf05300 */
[----:B------:R-:W-:Y:S05]  /*9ff0*/  BRA.U UP0, `(.L_x_150) ;  /* 0x00000001000c7547 */ /* 0x000fea000b800000 */
[----:B------:R-:W-:-:S13]  /*a000*/  FSETP.NEU.AND P0, PT, R41, RZ, PT ;  /* 0x000000ff2900720b */ /* 0x000fda0003f0d000 */
[----:B------:R-:W-:Y:S05]  /*a010*/  @!P0 EXIT ;  /* 0x000000000000894d */ /* 0x000fea0003800000 */
[----:B------:R-:W-:Y:S05]  /*a020*/  BRA `(.L_x_149) ;  /* 0x00000000002c7947 */ /* 0x000fea0003800000 */
.L_x_150:
[----:B------:R-:W-:Y:S01]  /*a030*/  ISETP.NE.AND P0, PT, R86, RZ, PT ;  /* 0x000000ff5600720c */ /* 0x000fe20003f05270 */
[----:B------:R-:W-:-:S12]  /*a040*/  BSSY.RECONVERGENT B0, `(.L_x_149) ;  /* 0x0000009000007945 */ /* 0x000fd80003800200 */
[----:B------:R-:W-:Y:S05]  /*a050*/  @P0 BRA `(.L_x_151) ;  /* 0x0000000000140947 */ /* 0x000fea0003800000 */
[----:B------:R-:W3:Y:S02]  /*a060*/  LDCU.64 UR4, c[0x0][0x888] ;  /* 0x00011100ff0477ac */ /* 0x000ee40008000a00 */
[----:B---3--:R-:W-:-:S04]  /*a070*/  ISETP.NE.U32.AND P0, PT, RZ, UR4, PT ;  /* 0x00000004ff007c0c */ /* 0x008fc8000bf05070 */
[----:B------:R-:W-:-:S13]  /*a080*/  ISETP.NE.AND.EX P0, PT, RZ, UR5, PT, P0 ;  /* 0x00000005ff007c0c */ /* 0x000fda000bf05300 */
[----:B------:R-:W-:Y:S05]  /*a090*/  @!P0 EXIT ;  /* 0x000000000000894d */ /* 0x000fea0003800000 */
[----:B------:R-:W-:Y:S05]  /*a0a0*/  BRA `(.L_x_152) ;  /* 0x0000000000087947 */ /* 0x000fea0003800000 */
.L_x_151:
[----:B------:R-:W-:-:S13]  /*a0b0*/  FSETP.NEU.AND P0, PT, R41, RZ, PT ;  /* 0x000000ff2900720b */ /* 0x000fda0003f0d000 */
[----:B------:R-:W-:Y:S05]  /*a0c0*/  @!P0 EXIT ;  /* 0x000000000000894d */ /* 0x000fea0003800000 */
.L_x_152:
[----:B------:R-:W-:Y:S05]  /*a0d0*/  BSYNC.RECONVERGENT B0 ;  /* 0x0000000000007941 */ /* 0x000fea0003800200 */
.L_x_149:
[----:B------:R-:W3:Y:S01]  /*a0e0*/  S2UR UR5, SR_CgaCtaId ;  /* 0x00000000000579c3 */ /* 0x000ee20000008800 */
[----:B------:R-:W-:Y:S01]  /*a0f0*/  ULEA UR4, UR46, UR43, 0x3 ;  /* 0x0000002b2e047291 */ /* 0x000fe2000f8e18ff */
[----:B------:R-:W-:-:S04]  /*a100*/  DEPBAR.LE SB0, 0x0 ;  /* 0x000080000000791a */ /* 0x000fc80000000000 */
[----:B------:R-:W-:-:S04]  /*a110*/  UIADD3 UR4, UPT, UPT, UR4, 0xa0, URZ ;  /* 0x000000a004047890 */ /* 0x000fc8000fffe0ff */
[----:B---3--:R-:W-:-:S09]  /*a120*/  UPRMT UR4, UR5, 0x654, UR4 ;  /* 0x0000065405047896 */ /* 0x008fd20008000004 */
[----:B------:R-:W-:Y:S01]  /*a130*/  SYNCS.ARRIVE.TRANS64.RED.A1T0 RZ, [UR4], RZ ;  /* 0x000000ffffff79a7 */ /* 0x000fe20008100404 */
[----:B------:R-:W-:Y:S05]  /*a140*/  EXIT ;  /* 0x000000000000794d */ /* 0x000fea0003800000 */
.L_x_24:
[----:B-1----:R1:W3:Y:S02]  /*a150*/  SYNCS.PHASECHK.TRANS64.TRYWAIT P0, [R0+URZ+0x140], R3 ;  /* 0x00014003000075a7 */ /* 0x0022e400080011ff */
[----:B---3--:R-:W-:Y:S05]  /*a160*/  @!P0 NANOSLEEP.SYNCS 0x989680 ;  /* 0x009896800000895d */ /* 0x008fea0003900000 */
[----:B------:R-:W3:Y:S02]  /*a170*/  @!P0 SYNCS.PHASECHK.TRANS64 P0, [R0+URZ+0x140], R3 ;  /* 0x00014003000085a7 */ /* 0x000ee400080010ff */
[----:B---3--:R-:W-:Y:S05]  /*a180*/  @!P0 BRA `(.L_x_24) ;  /* 0xfffffffc00f08947 */ /* 0x008fea000383ffff */
[----:B------:R-:W-:Y:S05]  /*a190*/  BRA `(.L_x_153) ;  /* 0xffffff78006c7947 */ /* 0x000fea000383ffff */
.L_x_27:
[----:B-1----:R-:W-:-:S07]  /*a1a0*/  MOV R0, UR33 ;  /* 0x0000002100007c02 */ /* 0x002fce0008000f00 */
.L_x_154:
[----:B-1----:R1:W3:Y:S02]  /*a1b0*/  SYNCS.PHASECHK.TRANS64.TRYWAIT P0, [R0+URZ+0x40], R3 ;  /* 0x00004003000075a7 */ /* 0x0022e400080011ff */
[----:B---3--:R-:W-:Y:S05]  /*a1c0*/  @!P0 NANOSLEEP.SYNCS 0x989680 ;  /* 0x009896800000895d */ /* 0x008fea0003900000 */
[----:B------:R-:W3:Y:S02]  /*a1d0*/  @!P0 SYNCS.PHASECHK.TRANS64 P0, [R0+URZ+0x40], R3 ;  /* 0x00004003000085a7 */ /* 0x000ee400080010ff */
[----:B---3--:R-:W-:Y:S05]  /*a1e0*/  @!P0 BRA `(.L_x_154) ;  /* 0xfffffffc00f08947 */ /* 0x008fea000383ffff */
[----:B------:R-:W-:Y:S05]  /*a1f0*/  BRA `(.L_x_26) ;  /* 0xffffff7800bc7947 */ /* 0x000fea000383ffff */
.L_x_34:
[----:B-1----:R-:W-:-:S07]  /*a200*/  MOV R0, UR9 ;  /* 0x0000000900007c02 */ /* 0x002fce0008000f00 */
.L_x_155:
[----:B-1----:R1:W3:Y:S02]  /*a210*/  SYNCS.PHASECHK.TRANS64.TRYWAIT P0, [R0+URZ+0x40], R3 ;  /* 0x00004003000075a7 */ /* 0x0022e400080011ff */
[----:B---3--:R-:W-:Y:S05]  /*a220*/  @!P0 NANOSLEEP.SYNCS 0x989680 ;  /* 0x009896800000895d */ /* 0x008fea0003900000 */
[----:B------:R-:W3:Y:S02]  /*a230*/  @!P0 SYNCS.PHASECHK.TRANS64 P0, [R0+URZ+0x40], R3 ;  /* 0x00004003000085a7 */ /* 0x000ee400080010ff */
[----:B---3--:R-:W-:Y:S05]  /*a240*/  @!P0 BRA `(.L_x_155) ;  /* 0xfffffffc00f08947 */ /* 0x008fea000383ffff */
[----:B------:R-:W-:Y:S05]  /*a250*/  BRA `(.L_x_33) ;  /* 0xffffff7c00787947 */ /* 0x000fea000383ffff */
.L_x_39:
[----:B-1----:R1:W3:Y:S02]  /*a260*/  SYNCS.PHASECHK.TRANS64.TRYWAIT P0, [R3+URZ+0xd0], R0 ;  /* 0x0000d000030075a7 */ /* 0x0022e400080011ff */
[----:B---3--:R-:W-:Y:S05]  /*a270*/  @!P0 NANOSLEEP.SYNCS 0x989680 ;  /* 0x009896800000895d */ /* 0x008fea0003900000 */
[----:B------:R-:W3:Y:S02]  /*a280*/  @!P0 SYNCS.PHASECHK.TRANS64 P0, [R3+URZ+0xd0], R0 ;  /* 0x0000d000030085a7 */ /* 0x000ee400080010ff */
[----:B---3--:R-:W-:Y:S05]  /*a290*/  @!P0 BRA `(.L_x_39) ;  /* 0xfffffffc00f08947 */ /* 0x008fea000383ffff */
[----:B------:R-:W-:Y:S05]  /*a2a0*/  BRA `(.L_x_156) ;  /* 0xffffff80001c7947 */ /* 0x000fea000383ffff */
.L_x_43:
[----:B-1----:R-:W-:-:S07]  /*a2b0*/  MOV R0, UR4 ;  /* 0x0000000400007c02 */ /* 0x002fce0008000f00 */
.L_x_157:
[----:B-1----:R1:W3:Y:S02]  /*a2c0*/  SYNCS.PHASECHK.TRANS64.TRYWAIT P0, [R0+URZ], R3 ;  /* 0x00000003000075a7 */ /* 0x0022e400080011ff */
[----:B---3--:R-:W-:Y:S05]  /*a2d0*/  @!P0 NANOSLEEP.SYNCS 0x989680 ;  /* 0x009896800000895d */ /* 0x008fea0003900000 */
[----:B------:R-:W3:Y:S02]  /*a2e0*/  @!P0 SYNCS.PHASECHK.TRANS64 P0, [R0+URZ], R3 ;  /* 0x00000003000085a7 */ /* 0x000ee400080010ff */
[----:B---3--:R-:W-:Y:S05]  /*a2f0*/  @!P0 BRA `(.L_x_157) ;  /* 0xfffffffc00f08947 */ /* 0x008fea000383ffff */
[----:B------:R-:W-:Y:S05]  /*a300*/  BRA `(.L_x_158) ;  /* 0xffffff8400c87947 */ /* 0x000fea000383ffff */
.L_x_44:
[----:B------:R-:W-:-:S07]  /*a310*/  MOV R0, UR5 ;  /* 0x0000000500007c02 */ /* 0x000fce0008000f00 */
.L_x_159:
[----:B-1----:R1:W3:Y:S02]  /*a320*/  SYNCS.PHASECHK.TRANS64.TRYWAIT P0, [R0+URZ], R3 ;  /* 0x00000003000075a7 */ /* 0x0022e400080011ff */
[----:B---3--:R-:W-:Y:S05]  /*a330*/  @!P0 NANOSLEEP.SYNCS 0x989680 ;  /* 0x009896800000895d */ /* 0x008fea0003900000 */
[----:B------:R-:W3:Y:S02]  /*a340*/  @!P0 SYNCS.PHASECHK.TRANS64 P0, [R0+URZ], R3 ;  /* 0x00000003000085a7 */ /* 0x000ee400080010ff */
[----:B---3--:R-:W-:Y:S05]  /*a350*/  @!P0 BRA `(.L_x_159) ;  /* 0xfffffffc00f08947 */ /* 0x008fea000383ffff */
[----:B------:R-:W-:Y:S05]  /*a360*/  BRA `(.L_x_160) ;  /* 0xffffff8400d47947 */ /* 0x000fea000383ffff */
.L_x_45:
[----:B------:R-:W-:-:S07]  /*a370*/  MOV R0, UR5 ;  /* 0x0000000500007c02 */ /* 0x000fce0008000f00 */
.L_x_161:
[----:B-1----:R1:W3:Y:S02]  /*a380*/  SYNCS.PHASECHK.TRANS64.TRYWAIT P0, [R0+URZ], R3 ;  /* 0x00000003000075a7 */ /* 0x0022e400080011ff */
[----:B---3--:R-:W-:Y:S05]  /*a390*/  @!P0 NANOSLEEP.SYNCS 0x989680 ;  /* 0x009896800000895d */ /* 0x008fea0003900000 */
[----:B------:R-:W3:Y:S02]  /*a3a0*/  @!P0 SYNCS.PHASECHK.TRANS64 P0, [R0+URZ], R3 ;  /* 0x00000003000085a7 */ /* 0x000ee400080010ff */
[----:B---3--:R-:W-:Y:S05]  /*a3b0*/  @!P0 BRA `(.L_x_161) ;  /* 0xfffffffc00f08947 */ /* 0x008fea000383ffff */
[----:B------:R-:W-:Y:S05]  /*a3c0*/  BRA `(.L_x_162) ;  /* 0xffffff8400e07947 */ /* 0x000fea000383ffff */
.L_x_46:
[----:B------:R-:W-:-:S07]  /*a3d0*/  MOV R0, UR5 ;  /* 0x0000000500007c02 */ /* 0x000fce0008000f00 */
.L_x_163:
[----:B-1----:R1:W3:Y:S02]  /*a3e0*/  SYNCS.PHASECHK.TRANS64.TRYWAIT P0, [R0+URZ], R3 ;  /* 0x00000003000075a7 */ /* 0x0022e400080011ff */
[----:B---3--:R-:W-:Y:S05]  /*a3f0*/  @!P0 NANOSLEEP.SYNCS 0x989680 ;  /* 0x009896800000895d */ /* 0x008fea0003900000 */
[----:B------:R-:W3:Y:S02]  /*a400*/  @!P0 SYNCS.PHASECHK.TRANS64 P0, [R0+URZ], R3 ;  /* 0x00000003000085a7 */ /* 0x000ee400080010ff */
[----:B---3--:R-:W-:Y:S05]  /*a410*/  @!P0 BRA `(.L_x_163) ;  /* 0xfffffffc00f08947 */ /* 0x008fea000383ffff */
[----:B------:R-:W-:Y:S05]  /*a420*/  BRA `(.L_x_164) ;  /* 0xffffff8400ec7947 */ /* 0x000fea000383ffff */
.L_x_47:
[----:B------:R-:W-:-:S07]  /*a430*/  MOV R0, UR5 ;  /* 0x0000000500007c02 */ /* 0x000fce0008000f00 */
.L_x_165:
[----:B-1----:R1:W3:Y:S02]  /*a440*/  SYNCS.PHASECHK.TRANS64.TRYWAIT P0, [R0+URZ], R3 ;  /* 0x00000003000075a7 */ /* 0x0022e400080011ff */
[----:B---3--:R-:W-:Y:S05]  /*a450*/  @!P0 NANOSLEEP.SYNCS 0x989680 ;  /* 0x009896800000895d */ /* 0x008fea0003900000 */
[----:B------:R-:W3:Y:S02]  /*a460*/  @!P0 SYNCS.PHASECHK.TRANS64 P0, [R0+URZ], R3 ;  /* 0x00000003000085a7 */ /* 0x000ee400080010ff */
[----:B---3--:R-:W-:Y:S05]  /*a470*/  @!P0 BRA `(.L_x_165) ;  /* 0xfffffffc00f08947 */ /* 0x008fea000383ffff */
[----:B------:R-:W-:Y:S05]  /*a480*/  BRA `(.L_x_166) ;  /* 0xffffff8400f87947 */ /* 0x000fea000383ffff */
.L_x_48:
[----:B------:R-:W-:-:S07]  /*a490*/  MOV R0, UR5 ;  /* 0x0000000500007c02 */ /* 0x000fce0008000f00 */
.L_x_167:
[----:B-1----:R1:W3:Y:S02]  /*a4a0*/  SYNCS.PHASECHK.TRANS64.TRYWAIT P0, [R0+URZ], R3 ;  /* 0x00000003000075a7 */ /* 0x0022e400080011ff */
[----:B---3--:R-:W-:Y:S05]  /*a4b0*/  @!P0 NANOSLEEP.SYNCS 0x989680 ;  /* 0x009896800000895d */ /* 0x008fea0003900000 */
[----:B------:R-:W3:Y:S02]  /*a4c0*/  @!P0 SYNCS.PHASECHK.TRANS64 P0, [R0+URZ], R3 ;  /* 0x00000003000085a7 */ /* 0x000ee400080010ff */
[----:B---3--:R-:W-:Y:S05]  /*a4d0*/  @!P0 BRA `(.L_x_167) ;  /* 0xfffffffc00f08947 */ /* 0x008fea000383ffff */
[----:B------:R-:W-:Y:S05]  /*a4e0*/  BRA `(.L_x_168) ;  /* 0xffffff8800047947 */ /* 0x000fea000383ffff */
.L_x_49:
[----:B------:R-:W-:-:S07]  /*a4f0*/  MOV R0, UR5 ;  /* 0x0000000500007c02 */ /* 0x000fce0008000f00 */
.L_x_169:
[----:B-1----:R1:W3:Y:S02]  /*a500*/  SYNCS.PHASECHK.TRANS64.TRYWAIT P0, [R0+URZ], R3 ;  /* 0x00000003000075a7 */ /* 0x0022e400080011ff */
[----:B---3--:R-:W-:Y:S05]  /*a510*/  @!P0 NANOSLEEP.SYNCS 0x989680 ;  /* 0x009896800000895d */ /* 0x008fea0003900000 */
[----:B------:R-:W3:Y:S02]  /*a520*/  @!P0 SYNCS.PHASECHK.TRANS64 P0, [R0+URZ], R3 ;  /* 0x00000003000085a7 */ /* 0x000ee400080010ff */
[----:B---3--:R-:W-:Y:S05]  /*a530*/  @!P0 BRA `(.L_x_169) ;  /* 0xfffffffc00f08947 */ /* 0x008fea000383ffff */
[----:B------:R-:W-:Y:S05]  /*a540*/  BRA `(.L_x_170) ;  /* 0xffffff8800107947 */ /* 0x000fea000383ffff */
.L_x_52:
[----:B--2---:R2:W3:Y:S02]  /*a550*/  SYNCS.PHASECHK.TRANS64.TRYWAIT P0, [R0+URZ+0x130], R5 ;  /* 0x00013005000075a7 */ /* 0x0044e400080011ff */
[----:B---3--:R-:W-:Y:S05]  /*a560*/  @!P0 NANOSLEEP.SYNCS 0x989680 ;  /* 0x009896800000895d */ /* 0x008fea0003900000 */
[----:B------:R-:W3:Y:S02]  /*a570*/  @!P0 SYNCS.PHASECHK.TRANS64 P0, [R0+URZ+0x130], R5 ;  /* 0x00013005000085a7 */ /* 0x000ee400080010ff */
[----:B---3--:R-:W-:Y:S05]  /*a580*/  @!P0 BRA `(.L_x_52) ;  /* 0xfffffffc00f08947 */ /* 0x008fea000383ffff */
[----:B------:R-:W-:Y:S05]  /*a590*/  BRA `(.L_x_171) ;  /* 0xffffff8800747947 */ /* 0x000fea000383ffff */
.L_x_53:
[----:B------:R-:W-:-:S07]  /*a5a0*/  MOV R0, UR4 ;  /* 0x0000000400007c02 */ /* 0x000fce0008000f00 */
.L_x_172:
[----:B--2---:R2:W3:Y:S02]  /*a5b0*/  SYNCS.PHASECHK.TRANS64.TRYWAIT P0, [R0+URZ+0xe0], R7 ;  /* 0x0000e007000075a7 */ /* 0x0044e400080011ff */
[----:B---3--:R-:W-:Y:S05]  /*a5c0*/  @!P0 NANOSLEEP.SYNCS 0x989680 ;  /* 0x009896800000895d */ /* 0x008fea0003900000 */
[----:B------:R-:W3:Y:S02]  /*a5d0*/  @!P0 SYNCS.PHASECHK.TRANS64 P0, [R0+URZ+0xe0], R7 ;  /* 0x0000e007000085a7 */ /* 0x000ee400080010ff */
[----:B---3--:R-:W-:Y:S05]  /*a5e0*/  @!P0 BRA `(.L_x_172) ;  /* 0xfffffffc00f08947 */ /* 0x008fea000383ffff */
[----:B------:R-:W-:Y:S05]  /*a5f0*/  BRA `(.L_x_173) ;  /* 0xffffff8800847947 */ /* 0x000fea000383ffff */
.L_x_54:
[----:B--2---:R2:W3:Y:S02]  /*a600*/  SYNCS.PHASECHK.TRANS64.TRYWAIT P1, [R0+URZ+0xd0], R5 ;  /* 0x0000d005000075a7 */ /* 0x0044e400080211ff */
[----:B---3--:R-:W-:Y:S05]  /*a610*/  @!P1 NANOSLEEP.SYNCS 0x989680 ;  /* 0x009896800000995d */ /* 0x008fea0003900000 */
[----:B------:R-:W3:Y:S02]  /*a620*/  @!P1 SYNCS.PHASECHK.TRANS64 P1, [R0+URZ+0xd0], R5 ;  /* 0x0000d005000095a7 */ /* 0x000ee400080210ff */
[----:B---3--:R-:W-:Y:S05]  /*a630*/  @!P1 BRA `(.L_x_54) ;  /* 0xfffffffc00f09947 */ /* 0x008fea000383ffff */
[----:B------:R-:W-:Y:S05]  /*a640*/  BRA `(.L_x_174) ;  /* 0xffffff8800b47947 */ /* 0x000fea000383ffff */
.L_x_57:
[----:B------:R-:W-:-:S07]  /*a650*/  MOV R0, UR4 ;  /* 0x0000000400007c02 */ /* 0x000fce0008000f00 */
.L_x_175:
[----:B--2---:R2:W3:Y:S02]  /*a660*/  SYNCS.PHASECHK.TRANS64.TRYWAIT P0, [R0+URZ+0xe0], R3 ;  /* 0x0000e003000075a7 */ /* 0x0044e400080011ff */
[----:B---3--:R-:W-:Y:S05]  /*a670*/  @!P0 NANOSLEEP.SYNCS 0x989680 ;  /* 0x009896800000895d */ /* 0x008fea0003900000 */
[----:B------:R-:W3:Y:S02]  /*a680*/  @!P0 SYNCS.PHASECHK.TRANS64 P0, [R0+URZ+0xe0], R3 ;  /* 0x0000e003000085a7 */ /* 0x000ee400080010ff */
[----:B---3--:R-:W-:Y:S05]  /*a690*/  @!P0 BRA `(.L_x_175) ;  /* 0xfffffffc00f08947 */ /* 0x008fea000383ffff */
[----:B------:R-:W-:Y:S05]  /*a6a0*/  BRA `(.L_x_56) ;  /* 0xffffff8c00087947 */ /* 0x000fea000383ffff */
.L_x_66:
[----:B--2---:R-:W-:-:S04]  /*a6b0*/  MOV R5, UR5 ;  /* 0x0000000500057c02 */ /* 0x004fc80008000f00 */
[----:B------:R2:W3:Y:S03]  /*a6c0*/  SYNCS.PHASECHK.TRANS64.TRYWAIT P0, [R5+URZ+0x8], R6 ;  /* 0x00000806050075a7 */ /* 0x0004e600080011ff */
[----:B---3--:R-:W-:Y:S05]  /*a6d0*/  @!P0 NANOSLEEP.SYNCS 0x989680 ;  /* 0x009896800000895d */ /* 0x008fea0003900000 */
[----:B------:R-:W3:Y:S02]  /*a6e0*/  @!P0 SYNCS.PHASECHK.TRANS64 P0, [R5+URZ+0x8], R6 ;  /* 0x00000806050085a7 */ /* 0x000ee400080010ff */
[----:B---3--:R-:W-:Y:S05]  /*a6f0*/  @!P0 BRA `(.L_x_66) ;  /* 0xfffffffc00ec8947 */ /* 0x008fea000383ffff */
[----:B------:R-:W-:Y:S05]  /*a700*/  BRA `(.L_x_65) ;  /* 0xffffff8c00c07947 */ /* 0x000fea000383ffff */
.L_x_68:
[----:B------:R-:W-:Y:S01]  /*a710*/  BSSY B0, `(.L_x_176) ;  /* 0x0000006000007945 */ /* 0x000fe20003800000 */
[----:B------:R-:W-:-:S07]  /*a720*/  MOV R15, 0xffffffff ;  /* 0xffffffff000f7802 */ /* 0x000fce0000000f00 */
[----:B-12--5:R-:W-:Y:S05]  /*a730*/  WARPSYNC.COLLECTIVE R15, `(.L_x_177) ;  /* 0x000000000f0c7348 */ /* 0x026fea0003c00000 */
[----:B------:R-:W-:Y:S02]  /*a740*/  ELECT P6, UR79, PT ;  /* 0x00000000004f782f */ /* 0x000fe400038c0000 */
[----:B------:R-:W-:Y:S01]  /*a750*/  MOV R14, UR79 ;  /* 0x0000004f000e7c02 */ /* 0x000fe20008000f00 */
[----:B-12--5:R-:W-:Y:S10]  /*a760*/  ENDCOLLECTIVE ;  /* 0x000000000000791b */ /* 0x026ff40003800000 */
.L_x_177:
[----:B------:R-:W-:Y:S05]  /*a770*/  BSYNC B0 ;  /* 0x0000000000007941 */ /* 0x000fea0003800000 */
.L_x_176:
[----:B------:R-:W-:Y:S01]  /*a780*/  PLOP3.LUT P0, PT, P6, PT, PT, 0x80, 0x8 ;  /* 0x000000000008781c */ /* 0x000fe2000370f070 */
[----:B------:R-:W-:-:S12]  /*a790*/  BRA `(.L_x_178) ;  /* 0xffffff8c00ec7947 */ /* 0x000fd8000383ffff */
.L_x_70:
[----:B--2---:R-:W-:-:S04]  /*a7a0*/  MOV R3, UR5 ;  /* 0x0000000500037c02 */ /* 0x004fc80008000f00 */
[----:B------:R2:W3:Y:S03]  /*a7b0*/  SYNCS.PHASECHK.TRANS64.TRYWAIT P0, [R3+URZ+0x8], R4 ;  /* 0x00000804030075a7 */ /* 0x0004e600080011ff */
[----:B---3--:R-:W-:Y:S05]  /*a7c0*/  @!P0 NANOSLEEP.SYNCS 0x989680 ;  /* 0x009896800000895d */ /* 0x008fea0003900000 */
[----:B------:R-:W3:Y:S02]  /*a7d0*/  @!P0 SYNCS.PHASECHK.TRANS64 P0, [R3+URZ+0x8], R4 ;  /* 0x00000804030085a7 */ /* 0x000ee400080010ff */
[----:B---3--:R-:W-:Y:S05]  /*a7e0*/  @!P0 BRA `(.L_x_70) ;  /* 0xfffffffc00ec8947 */ /* 0x008fea000383ffff */
[----:B------:R-:W-:Y:S05]  /*a7f0*/  BRA `(.L_x_69) ;  /* 0xffffff8c00f07947 */ /* 0x000fea000383ffff */
.L_x_71:
[----:B-1----:R1:W2:Y:S02]  /*a800*/  SYNCS.PHASECHK.TRANS64.TRYWAIT P0, [R0+URZ+0xd0], R5 ;  /* 0x0000d005000075a7 */ /* 0x0022a400080011ff */
[----:B--2---:R-:W-:Y:S05]  /*a810*/  @!P0 NANOSLEEP.SYNCS 0x989680 ;  /* 0x009896800000895d */ /* 0x004fea0003900000 */
[----:B------:R-:W2:Y:S02]  /*a820*/  @!P0 SYNCS.PHASECHK.TRANS64 P0, [R0+URZ+0xd0], R5 ;  /* 0x0000d005000085a7 */ /* 0x000ea400080010ff */
[----:B--2---:R-:W-:Y:S05]  /*a830*/  @!P0 BRA `(.L_x_71) ;  /* 0xfffffffc00f08947 */ /* 0x004fea000383ffff */
[----:B------:R-:W-:Y:S05]  /*a840*/  BRA `(.L_x_179) ;  /* 0xffffff9000dc7947 */ /* 0x000fea000383ffff */
.L_x_73:
[----:B------:R-:W-:-:S07]  /*a850*/  MOV R0, UR31 ;  /* 0x0000001f00007c02 */ /* 0x000fce0008000f00 */
.L_x_180:
[----:B-1----:R1:W2:Y:S02]  /*a860*/  SYNCS.PHASECHK.TRANS64.TRYWAIT P0, [R0+URZ+0x110], R5 ;  /* 0x00011005000075a7 */ /* 0x0022a400080011ff */
[----:B--2---:R-:W-:Y:S05]  /*a870*/  @!P0 NANOSLEEP.SYNCS 0x989680 ;  /* 0x009896800000895d */ /* 0x004fea0003900000 */
[----:B------:R-:W2:Y:S02]  /*a880*/  @!P0 SYNCS.PHASECHK.TRANS64 P0, [R0+URZ+0x110], R5 ;  /* 0x00011005000085a7 */ /* 0x000ea400080010ff */
[----:B--2---:R-:W-:Y:S05]  /*a890*/  @!P0 BRA `(.L_x_180) ;  /* 0xfffffffc00f08947 */ /* 0x004fea000383ffff */
[----:B------:R-:W-:Y:S05]  /*a8a0*/  BRA `(.L_x_181) ;  /* 0xffffff9400287947 */ /* 0x000fea000383ffff */
.L_x_76:
[----:B------:R-:W-:Y:S07]  /*a8b0*/  MOV R0, UR5 ;  /* 0x0000000500007c02 */ /* 0x000fee0008000f00 */
.L_x_182:
[----:B-1----:R1:W2:Y:S02]  /*a8c0*/  SYNCS.PHASECHK.TRANS64.TRYWAIT P0, [R0+URZ], R5 ;  /* 0x00000005000075a7 */ /* 0x0022a400080011ff */
[----:B--2---:R-:W-:Y:S05]  /*a8d0*/  @!P0 NANOSLEEP.SYNCS 0x989680 ;  /* 0x009896800000895d */ /* 0x004fea0003900000 */
[----:B------:R-:W2:Y:S02]  /*a8e0*/  @!P0 SYNCS.PHASECHK.TRANS64 P0, [R0+URZ], R5 ;  /* 0x00000005000085a7 */ /* 0x000ea400080010ff */
[----:B--2---:R-:W-:Y:S05]  /*a8f0*/  @!P0 BRA `(.L_x_182) ;  /* 0xfffffffc00f08947 */ /* 0x004fea000383ffff */
[----:B------:R-:W-:Y:S05]  /*a900*/  BRA `(.L_x_75) ;  /* 0xffffff94003c7947 */ /* 0x000fea000383ffff */
.L_x_80:
[----:B-1----:R-:W-:-:S07]  /*a910*/  MOV R0, UR4 ;  /* 0x0000000400007c02 */ /* 0x002fce0008000f00 */
.L_x_183:
[----:B-1----:R1:W2:Y:S02]  /*a920*/  SYNCS.PHASECHK.TRANS64.TRYWAIT P0, [R0+URZ], R3 ;  /* 0x00000003000075a7 */ /* 0x0022a400080011ff */
[----:B--2---:R-:W-:Y:S05]  /*a930*/  @!P0 NANOSLEEP.SYNCS 0x989680 ;  /* 0x009896800000895d */ /* 0x004fea0003900000 */
[----:B------:R-:W2:Y:S02]  /*a940*/  @!P0 SYNCS.PHASECHK.TRANS64 P0, [R0+URZ], R3 ;  /* 0x00000003000085a7 */ /* 0x000ea400080010ff */
[----:B--2---:R-:W-:Y:S05]  /*a950*/  @!P0 BRA `(.L_x_183) ;  /* 0xfffffffc00f08947 */ /* 0x004fea000383ffff */
[----:B------:R-:W-:Y:S05]  /*a960*/  BRA `(.L_x_184) ;  /* 0xffffff9800307947 */ /* 0x000fea000383ffff */
.L_x_81:
[----:B------:R-:W-:-:S07]  /*a970*/  MOV R0, UR5 ;  /* 0x0000000500007c02 */ /* 0x000fce0008000f00 */
.L_x_185:
[----:B-1----:R1:W2:Y:S02]  /*a980*/  SYNCS.PHASECHK.TRANS64.TRYWAIT P0, [R0+URZ], R3 ;  /* 0x00000003000075a7 */ /* 0x0022a400080011ff */
[----:B--2---:R-:W-:Y:S05]  /*a990*/  @!P0 NANOSLEEP.SYNCS 0x989680 ;  /* 0x009896800000895d */ /* 0x004fea0003900000 */
[----:B------:R-:W2:Y:S02]  /*a9a0*/  @!P0 SYNCS.PHASECHK.TRANS64 P0, [R0+URZ], R3 ;  /* 0x00000003000085a7 */ /* 0x000ea400080010ff */
[----:B--2---:R-:W-:Y:S05]  /*a9b0*/  @!P0 BRA `(.L_x_185) ;  /* 0xfffffffc00f08947 */ /* 0x004fea000383ffff */
[----:B------:R-:W-:Y:S05]  /*a9c0*/  BRA `(.L_x_186) ;  /* 0xffffff98003c7947 */ /* 0x000fea000383ffff */
.L_x_82:
[----:B------:R-:W-:-:S07]  /*a9d0*/  MOV R0, UR5 ;  /* 0x0000000500007c02 */ /* 0x000fce0008000f00 */
.L_x_187:
[----:B-1----:R1:W2:Y:S02]  /*a9e0*/  SYNCS.PHASECHK.TRANS64.TRYWAIT P0, [R0+URZ], R3 ;  /* 0x00000003000075a7 */ /* 0x0022a400080011ff */
[----:B--2---:R-:W-:Y:S05]  /*a9f0*/  @!P0 NANOSLEEP.SYNCS 0x989680 ;  /* 0x009896800000895d */ /* 0x004fea0003900000 */
[----:B------:R-:W2:Y:S02]  /*aa00*/  @!P0 SYNCS.PHASECHK.TRANS64 P0, [R0+URZ], R3 ;  /* 0x00000003000085a7 */ /* 0x000ea400080010ff */
[----:B--2---:R-:W-:Y:S05]  /*aa10*/  @!P0 BRA `(.L_x_187) ;  /* 0xfffffffc00f08947 */ /* 0x004fea000383ffff */
[----:B------:R-:W-:Y:S05]  /*aa20*/  BRA `(.L_x_188) ;  /* 0xffffff9800487947 */ /* 0x000fea000383ffff */
.L_x_85:
[----:B------:R-:W-:-:S07]  /*aa30*/  MOV R0, UR26 ;  /* 0x0000001a00007c02 */ /* 0x000fce0008000f00 */
.L_x_189:
[----:B-1----:R1:W2:Y:S02]  /*aa40*/  SYNCS.PHASECHK.TRANS64.TRYWAIT P1, [R0+URZ+0x150], R3 ;  /* 0x00015003000075a7 */ /* 0x0022a400080211ff */
[----:B--2---:R-:W-:Y:S05]  /*aa50*/  @!P1 NANOSLEEP.SYNCS 0x989680 ;  /* 0x009896800000995d */ /* 0x004fea0003900000 */
[----:B------:R-:W2:Y:S02]  /*aa60*/  @!P1 SYNCS.PHASECHK.TRANS64 P1, [R0+URZ+0x150], R3 ;  /* 0x00015003000095a7 */ /* 0x000ea400080210ff */
[----:B--2---:R-:W-:Y:S05]  /*aa70*/  @!P1 BRA `(.L_x_189) ;  /* 0xfffffffc00f09947 */ /* 0x004fea000383ffff */
[----:B------:R-:W-:Y:S05]  /*aa80*/  BRA `(.L_x_190) ;  /* 0xffffff9800947947 */ /* 0x000fea000383ffff */
.L_x_90:
[----:B-1----:R1:W2:Y:S02]  /*aa90*/  SYNCS.PHASECHK.TRANS64.TRYWAIT P0, [R8+URZ+0xd0], R5 ;  /* 0x0000d005080075a7 */ /* 0x0022a400080011ff */
[----:B--2---:R-:W-:Y:S05]  /*aaa0*/  @!P0 NANOSLEEP.SYNCS 0x989680 ;  /* 0x009896800000895d */ /* 0x004fea0003900000 */
[----:B------:R-:W2:Y:S02]  /*aab0*/  @!P0 SYNCS.PHASECHK.TRANS64 P0, [R8+URZ+0xd0], R5 ;  /* 0x0000d005080085a7 */ /* 0x000ea400080010ff */
[----:B--2---:R-:W-:Y:S05]  /*aac0*/  @!P0 BRA `(.L_x_90) ;  /* 0xfffffffc00f08947 */ /* 0x004fea000383ffff */
[----:B------:R-:W-:Y:S05]  /*aad0*/  BRA `(.L_x_191) ;  /* 0xffffff9c00dc7947 */ /* 0x000fea000383ffff */
.L_x_93:
[----:B------:R-:W-:Y:S07]  /*aae0*/  MOV R0, UR21 ;  /* 0x0000001500007c02 */ /* 0x000fee0008000f00 */
.L_x_192:
[----:B-1----:R1:W2:Y:S02]  /*aaf0*/  SYNCS.PHASECHK.TRANS64.TRYWAIT P1, [R0+URZ+0xc8], R5 ;  /* 0x0000c805000075a7 */ /* 0x0022a400080211ff */
[----:B--2---:R-:W-:Y:S05]  /*ab00*/  @!P1 NANOSLEEP.SYNCS 0x989680 ;  /* 0x009896800000995d */ /* 0x004fea0003900000 */
[----:B------:R-:W2:Y:S02]  /*ab10*/  @!P1 SYNCS.PHASECHK.TRANS64 P1, [R0+URZ+0xc8], R5 ;  /* 0x0000c805000095a7 */ /* 0x000ea400080210ff */
[----:B--2---:R-:W-:Y:S05]  /*ab20*/  @!P1 BRA `(.L_x_192) ;  /* 0xfffffffc00f09947 */ /* 0x004fea000383ffff */
[----:B------:R-:W-:Y:S05]  /*ab30*/  BRA `(.L_x_92) ;  /* 0xffffffa400587947 */ /* 0x000fea000383ffff */
.L_x_96:
[----:B-1----:R-:W-:Y:S07]  /*ab40*/  MOV R5, UR21 ;  /* 0x0000001500057c02 */ /* 0x002fee0008000f00 */
.L_x_193:
[----:B-1----:R1:W2:Y:S02]  /*ab50*/  SYNCS.PHASECHK.TRANS64.TRYWAIT P0, [R5+URZ+0xa0], R4 ;  /* 0x0000a004050075a7 */ /* 0x0022a400080011ff */
[----:B--2---:R-:W-:Y:S05]  /*ab60*/  @!P0 NANOSLEEP.SYNCS 0x989680 ;  /* 0x009896800000895d */ /* 0x004fea0003900000 */
[----:B------:R-:W2:Y:S02]  /*ab70*/  @!P0 SYNCS.PHASECHK.TRANS64 P0, [R5+URZ+0xa0], R4 ;  /* 0x0000a004050085a7 */ /* 0x000ea400080010ff */
[----:B--2---:R-:W-:Y:S05]  /*ab80*/  @!P0 BRA `(.L_x_193) ;  /* 0xfffffffc00f08947 */ /* 0x004fea000383ffff */
[----:B------:R-:W-:Y:S05]  /*ab90*/  BRA `(.L_x_194) ;  /* 0xffffffa400b07947 */ /* 0x000fea000383ffff */
.L_x_97:
[----:B------:R-:W-:Y:S07]  /*aba0*/  MOV R5, UR21 ;  /* 0x0000001500057c02 */ /* 0x000fee0008000f00 */
.L_x_195:
[----:B-1----:R1:W2:Y:S02]  /*abb0*/  SYNCS.PHASECHK.TRANS64.TRYWAIT P0, [R5+URZ+0xa8], R4 ;  /* 0x0000a804050075a7 */ /* 0x0022a400080011ff */
[----:B--2---:R-:W-:Y:S05]  /*abc0*/  @!P0 NANOSLEEP.SYNCS 0x989680 ;  /* 0x009896800000895d */ /* 0x004fea0003900000 */
[----:B------:R-:W2:Y:S02]  /*abd0*/  @!P0 SYNCS.PHASECHK.TRANS64 P0, [R5+URZ+0xa8], R4 ;  /* 0x0000a804050085a7 */ /* 0x000ea400080010ff */
[----:B--2---:R-:W-:Y:S05]  /*abe0*/  @!P0 BRA `(.L_x_195) ;  /* 0xfffffffc00f08947 */ /* 0x004fea000383ffff */
[----:B------:R-:W-:Y:S05]  /*abf0*/  BRA `(.L_x_196) ;  /* 0xffffffa800087947 */ /* 0x000fea000383ffff */
.L_x_98:
[----:B-1----:R-:W-:Y:S07]  /*ac00*/  MOV R5, UR21 ;  /* 0x0000001500057c02 */ /* 0x002fee0008000f00 */
.L_x_197:
[----:B-1----:R1:W2:Y:S02]  /*ac10*/  SYNCS.PHASECHK.TRANS64.TRYWAIT P0, [R5+URZ+0xb0], R4 ;  /* 0x0000b004050075a7 */ /* 0x0022a400080011ff */
[----:B--2---:R-:W-:Y:S05]  /*ac20*/  @!P0 NANOSLEEP.SYNCS 0x989680 ;  /* 0x009896800000895d */ /* 0x004fea0003900000 */
[----:B------:R-:W2:Y:S02]  /*ac30*/  @!P0 SYNCS.PHASECHK.TRANS64 P0, [R5+URZ+0xb0], R4 ;  /* 0x0000b004050085a7 */ /* 0x000ea400080010ff */
[----:B--2---:R-:W-:Y:S05]  /*ac40*/  @!P0 BRA `(.L_x_197) ;  /* 0xfffffffc00f08947 */ /* 0x004fea000383ffff */
[----:B------:R-:W-:Y:S05]  /*ac50*/  BRA `(.L_x_198) ;  /* 0xffffffa800647947 */ /* 0x000fea000383ffff */
.L_x_99:
[----:B-1----:R-:W-:Y:S07]  /*ac60*/  MOV R5, UR21 ;  /* 0x0000001500057c02 */ /* 0x002fee0008000f00 */
.L_x_199:
[----:B-1----:R1:W2:Y:S02]  /*ac70*/  SYNCS.PHASECHK.TRANS64.TRYWAIT P0, [R5+URZ+0xb8], R4 ;  /* 0x0000b804050075a7 */ /* 0x0022a400080011ff */
[----:B--2---:R-:W-:Y:S05]  /*ac80*/  @!P0 NANOSLEEP.SYNCS 0x989680 ;  /* 0x009896800000895d */ /* 0x004fea0003900000 */
[----:B------:R-:W2:Y:S02]  /*ac90*/  @!P0 SYNCS.PHASECHK.TRANS64 P0, [R5+URZ+0xb8], R4 ;  /* 0x0000b804050085a7 */ /* 0x000ea400080010ff */
[----:B--2---:R-:W-:Y:S05]  /*aca0*/  @!P0 BRA `(.L_x_199) ;  /* 0xfffffffc00f08947 */ /* 0x004fea000383ffff */
[----:B------:R-:W-:Y:S05]  /*acb0*/  BRA `(.L_x_200) ;  /* 0xffffffa800c87947 */ /* 0x000fea000383ffff */
.L_x_101:
[----:B------:R-:W-:-:S07]  /*acc0*/  MOV R0, UR21 ;  /* 0x0000001500007c02 */ /* 0x000fce0008000f00 */
.L_x_201:
[----:B-1----:R1:W2:Y:S02]  /*acd0*/  SYNCS.PHASECHK.TRANS64.TRYWAIT P0, [R0+URZ+0xa0], R3 ;  /* 0x0000a003000075a7 */ /* 0x0022a400080011ff */
[----:B--2---:R-:W-:Y:S05]  /*ace0*/  @!P0 NANOSLEEP.SYNCS 0x989680 ;  /* 0x009896800000895d */ /* 0x004fea0003900000 */
[----:B------:R-:W2:Y:S02]  /*acf0*/  @!P0 SYNCS.PHASECHK.TRANS64 P0, [R0+URZ+0xa0], R3 ;  /* 0x0000a003000085a7 */ /* 0x000ea400080010ff */
[----:B--2---:R-:W-:Y:S05]  /*ad00*/  @!P0 BRA `(.L_x_201) ;  /* 0xfffffffc00f08947 */ /* 0x004fea000383ffff */
[----:B------:R-:W-:Y:S05]  /*ad10*/  BRA `(.L_x_202) ;  /* 0xffffffac00587947 */ /* 0x000fea000383ffff */
.L_x_102:
[----:B-1----:R-:W-:-:S07]  /*ad20*/  MOV R0, UR21 ;  /* 0x0000001500007c02 */ /* 0x002fce0008000f00 */
.L_x_203:
[----:B-1----:R1:W2:Y:S02]  /*ad30*/  SYNCS.PHASECHK.TRANS64.TRYWAIT P0, [R0+URZ+0xa8], R3 ;  /* 0x0000a803000075a7 */ /* 0x0022a400080011ff */
[----:B--2---:R-:W-:Y:S05]  /*ad40*/  @!P0 NANOSLEEP.SYNCS 0x989680 ;  /* 0x009896800000895d */ /* 0x004fea0003900000 */
[----:B------:R-:W2:Y:S02]  /*ad50*/  @!P0 SYNCS.PHASECHK.TRANS64 P0, [R0+URZ+0xa8], R3 ;  /* 0x0000a803000085a7 */ /* 0x000ea400080010ff */
[----:B--2---:R-:W-:Y:S05]  /*ad60*/  @!P0 BRA `(.L_x_203) ;  /* 0xfffffffc00f08947 */ /* 0x004fea000383ffff */
[----:B------:R-:W-:Y:S05]  /*ad70*/  BRA `(.L_x_204) ;  /* 0xffffffac00487947 */ /* 0x000fea000383ffff */
.L_x_103:
[----:B-1----:R-:W-:-:S07]  /*ad80*/  MOV R0, UR21 ;  /* 0x0000001500007c02 */ /* 0x002fce0008000f00 */
.L_x_205:
[----:B-1----:R1:W2:Y:S02]  /*ad90*/  SYNCS.PHASECHK.TRANS64.TRYWAIT P0, [R0+URZ+0xb0], R3 ;  /* 0x0000b003000075a7 */ /* 0x0022a400080011ff */
[----:B--2---:R-:W-:Y:S05]  /*ada0*/  @!P0 NANOSLEEP.SYNCS 0x989680 ;  /* 0x009896800000895d */ /* 0x004fea0003900000 */
[----:B------:R-:W2:Y:S02]  /*adb0*/  @!P0 SYNCS.PHASECHK.TRANS64 P0, [R0+URZ+0xb0], R3 ;  /* 0x0000b003000085a7 */ /* 0x000ea400080010ff */
[----:B--2---:R-:W-:Y:S05]  /*adc0*/  @!P0 BRA `(.L_x_205) ;  /* 0xfffffffc00f08947 */ /* 0x004fea000383ffff */
[----:B------:R-:W-:Y:S05]  /*add0*/  BRA `(.L_x_206) ;  /* 0xffffffac00387947 */ /* 0x000fea000383ffff */
.L_x_105:
[----:B-1----:R1:W2:Y:S02]  /*ade0*/  SYNCS.PHASECHK.TRANS64.TRYWAIT P0, [R3+URZ+0xd0], R0 ;  /* 0x0000d000030075a7 */ /* 0x0022a400080011ff */
[----:B--2---:R-:W-:Y:S05]  /*adf0*/  @!P0 NANOSLEEP.SYNCS 0x989680 ;  /* 0x009896800000895d */ /* 0x004fea0003900000 */
[----:B------:R-:W2:Y:S02]  /*ae00*/  @!P0 SYNCS.PHASECHK.TRANS64 P0, [R3+URZ+0xd0], R0 ;  /* 0x0000d000030085a7 */ /* 0x000ea400080010ff */
[----:B--2---:R-:W-:Y:S05]  /*ae10*/  @!P0 BRA `(.L_x_105) ;  /* 0xfffffffc00f08947 */ /* 0x004fea000383ffff */
[----:B------:R-:W-:Y:S05]  /*ae20*/  BRA `(.L_x_207) ;  /* 0xffffffb0000c7947 */ /* 0x000fea000383ffff */
.L_x_116:
[----:B-1----:R-:W-:Y:S04]  /*ae30*/  MOV R0, UR43 ;  /* 0x0000002b00007c02 */ /* 0x002fe80008000f00 */
[----:B------:R1:W2:Y:S03]  /*ae40*/  SYNCS.PHASECHK.TRANS64.TRYWAIT P1, [R0+URZ+0x80], R5 ;  /* 0x00008005000075a7 */ /* 0x0002a600080211ff */
[----:B--2---:R-:W-:Y:S05]  /*ae50*/  @!P1 NANOSLEEP.SYNCS 0x989680 ;  /* 0x009896800000995d */ /* 0x004fea0003900000 */
[----:B------:R-:W2:Y:S02]  /*ae60*/  @!P1 SYNCS.PHASECHK.TRANS64 P1, [R0+URZ+0x80], R5 ;  /* 0x00008005000095a7 */ /* 0x000ea400080210ff */
[----:B--2---:R-:W-:Y:S05]  /*ae70*/  @!P1 BRA `(.L_x_116) ;  /* 0xfffffffc00ec9947 */ /* 0x004fea000383ffff */
[----:B------:R-:W-:Y:S05]  /*ae80*/  BRA `(.L_x_115) ;  /* 0xffffffbc00707947 */ /* 0x000fea000383ffff */
.L_x_118:
[----:B-1----:R1:W4:Y:S02]  /*ae90*/  SYNCS.PHASECHK.TRANS64.TRYWAIT P0, [R98+URZ+0xf0], R3 ;  /* 0x0000f003620075a7 */ /* 0x00232400080011ff */
[----:B----4-:R-:W-:Y:S05]  /*aea0*/  @!P0 NANOSLEEP.SYNCS 0x989680 ;  /* 0x009896800000895d */ /* 0x010fea0003900000 */
[----:B------:R-:W4:Y:S02]  /*aeb0*/  @!P0 SYNCS.PHASECHK.TRANS64 P0, [R98+URZ+0xf0], R3 ;  /* 0x0000f003620085a7 */ /* 0x000f2400080010ff */
[----:B----4-:R-:W-:Y:S05]  /*aec0*/  @!P0 BRA `(.L_x_118) ;  /* 0xfffffffc00f08947 */ /* 0x010fea000383ffff */
[----:B------:R-:W-:Y:S05]  /*aed0*/  BRA `(.L_x_117) ;  /* 0xffffffbc00987947 */ /* 0x000fea000383ffff */
.L_x_127:
[----:B---3--:R3:W4:Y:S02]  /*aee0*/  SYNCS.PHASECHK.TRANS64.TRYWAIT P0, [R3+URZ+0x80], R0 ;  /* 0x00008000030075a7 */ /* 0x00872400080011ff */
[----:B----4-:R-:W-:Y:S05]  /*aef0*/  @!P0 NANOSLEEP.SYNCS 0x989680 ;  /* 0x009896800000895d */ /* 0x010fea0003900000 */
[----:B------:R-:W4:Y:S02]  /*af00*/  @!P0 SYNCS.PHASECHK.TRANS64 P0, [R3+URZ+0x80], R0 ;  /* 0x00008000030085a7 */ /* 0x000f2400080010ff */
[----:B----4-:R-:W-:Y:S05]  /*af10*/  @!P0 BRA `(.L_x_127) ;  /* 0xfffffffc00f08947 */ /* 0x010fea000383ffff */
[----:B------:R-:W-:Y:S05]  /*af20*/  BRA `(.L_x_126) ;  /* 0xffffffc800887947 */ /* 0x000fea000383ffff */
.L_x_135:
[----:B-1----:R1:W3:Y:S02]  /*af30*/  SYNCS.PHASECHK.TRANS64.TRYWAIT P0, [R62+URZ+0x80], R5 ;  /* 0x000080053e0075a7 */ /* 0x0022e400080011ff */
[----:B---3--:R-:W-:Y:S05]  /*af40*/  @!P0 NANOSLEEP.SYNCS 0x989680 ;  /* 0x009896800000895d */ /* 0x008fea0003900000 */
[----:B------:R-:W3:Y:S02]  /*af50*/  @!P0 SYNCS.PHASECHK.TRANS64 P0, [R62+URZ+0x80], R5 ;  /* 0x000080053e0085a7 */ /* 0x000ee400080010ff */
[----:B---3--:R-:W-:Y:S05]  /*af60*/  @!P0 BRA `(.L_x_135) ;  /* 0xfffffffc00f08947 */ /* 0x008fea000383ffff */
[----:B------:R-:W-:Y:S05]  /*af70*/  BRA `(.L_x_134) ;  /* 0xffffffd400a07947 */ /* 0x000fea000383ffff */
.L_x_143:
[----:B-1----:R1:W4:Y:S02]  /*af80*/  SYNCS.PHASECHK.TRANS64.TRYWAIT P0, [R61+URZ+0x80], R4 ;  /* 0x000080043d0075a7 */ /* 0x00232400080011ff */
[----:B----4-:R-:W-:Y:S05]  /*af90*/  @!P0 NANOSLEEP.SYNCS 0x989680 ;  /* 0x009896800000895d */ /* 0x010fea0003900000 */
[----:B------:R-:W4:Y:S02]  /*afa0*/  @!P0 SYNCS.PHASECHK.TRANS64 P0, [R61+URZ+0x80], R4 ;  /* 0x000080043d0085a7 */ /* 0x000f2400080010ff */
[----:B----4-:R-:W-:Y:S05]  /*afb0*/  @!P0 BRA `(.L_x_143) ;  /* 0xfffffffc00f08947 */ /* 0x010fea000383ffff */
[----:B------:R-:W-:Y:S05]  /*afc0*/  BRA `(.L_x_142) ;  /* 0xffffffe000b47947 */ /* 0x000fea000383ffff */
        .weak           $__internal_0_$__cuda_sm10x_tcgen05_guardrail_trap_col_being_dealloced_not_returned_by_alloc
        .type           $__internal_0_$__cuda_sm10x_tcgen05_guardrail_trap_col_being_dealloced_not_returned_by_alloc,@function
        .size           $__internal_0_$__cuda_sm10x_tcgen05_guardrail_trap_col_being_dealloced_not_returned_by_alloc,($__internal_1_$__cuda_sm10x_tcgen05_guardrail_trap_phase_invalid_during_alloc - $__internal_0_$__cuda_sm10x_tcgen05_guardrail_trap_col_being_dealloced_not_returned_by_alloc)
$__internal_0_$__cuda_sm10x_tcgen05_guardrail_trap_col_being_dealloced_not_returned_by_alloc:
[----:B------:R-:W-:Y:S05]  /*afd0*/  BPT.TRAP 0x1 ;  /* 0x000000040000795c */ /* 0x000fea0000300000 */
[----:B------:R-:W-:-:S04]  /*afe0*/  HFMA2 R3, -RZ, RZ, 0, 0 ;  /* 0x00000000ff037431 */ /* 0x000fc800000001ff */
[----:B------:R-:W-:Y:S05]  /*aff0*/  RET.REL.NODEC R2 `(_ZN7cutlass13device_kernelINS_4gemm6kernel13GemmUniversalIN4cute5tupleIJiiiiEEENS1_10collective13CollectiveMmaINS1_35MainloopSm100TmaUmmaWarpSpecializedILi8ELi2ELi4ENS5_IJNS4_1CILi4EEENSA_ILi1EEESC_EEEEENS5_IJNSA_ILi128EEENSA_ILi256EEENSA_ILi64EEEEEENS_6half_tENS5_IJlSC_lEEESJ_SK_NS4_8TiledMMAINS4_8MMA_AtomIJNS4_26SM100_MMA_F16BF16_2x1SM_SSISJ_SJ_fLi128ELi256ELNS4_4UMMA5MajorE0ELSP_0ELNSO_7ScaleInE0ELSQ_0EEEEEENS4_6LayoutINS5_IJSC_SC_SC_EEENS5_IJNSA_ILi0EEESV_SV_EEEEENS5_IJNS4_10UnderscoreESY_SY_EEEEENS4_18SM100_TMA_2SM_LOADENS4_14ComposedLayoutINS4_7SwizzleILi3ELi4ELi3EEENS4_18smem_ptr_flag_bitsILi16EEENST_INS5_IJNSA_ILi8EEESH_EEENS5_IJSH_SC_EEEEEEEvNS4_8identityENS4_28SM100_TMA_2SM_LOAD_MULTICASTES1B_vS1C_EENS_8epilogue10collective18CollectiveEpilogueINS1F_23Sm100TmaWarpSpecializedILi4ELi2ELi32ELb1ELb0EEEJNS5_IJSH_SG_SH_EEENS5_IJNST_ISH_SC_EENST_INS5_IJNSA_ILi32EEENSA_ILi2EEEEEENS5_IJSC_SF_EEEEEEEESJ_SK_SJ_SK_NS1F_6fusion15FusionCallbacksIS1J_NS1S_17LinearCombinationISJ_fSJ_fLNS_15FloatRoundStyleE2EEES1K_S1R_JEEENS4_5SM1004TMEM4LOAD26SM100_TMEM_LOAD_32dp32b32xENS4_13SM90_TMA_LOADENS12_INS13_ILi2ELi4ELi3EEES16_NST_INS5_IJS17_S1M_EEENS5_IJS1M_SC_EEEEEEENS4_39AutoVectorizingCopyWithAssumedAlignmentILi128EEENS4_14SM90_TMA_STOREES27_S29_S29_EEEvvEEEEvNT_6ParamsE) ;  /* 0xffffff5002007950 */ /* 0x000fea0003c3ffff */
        .weak           $__internal_1_$__cuda_sm10x_tcgen05_guardrail_trap_phase_invalid_during_alloc
        .type           $__internal_1_$__cuda_sm10x_tcgen05_guardrail_trap_phase_invalid_during_alloc,@function
        .size           $__internal_1_$__cuda_sm10x_tcgen05_guardrail_trap_phase_invalid_during_alloc,($__internal_2_$__cuda_sm10x_tcgen05_guardrail_trap_unallocated_columns_being_dealloced - $__internal_1_$__cuda_sm10x_tcgen05_guardrail_trap_phase_invalid_during_alloc)
$__internal_1_$__cuda_sm10x_tcgen05_guardrail_trap_phase_invalid_during_alloc:
[----:B------:R-:W-:Y:S05]  /*b000*/  BPT.TRAP 0x1 ;  /* 0x000000040000795c */ /* 0x000fea0000300000 */
[----:B------:R-:W-:-:S04]  /*b010*/  MOV R5, 0x0 ;  /* 0x0000000000057802 */ /* 0x000fc80000000f00 */
[----:B------:R-:W-:Y:S05]  /*b020*/  RET.REL.NODEC R4 `(_ZN7cutlass13device_kernelINS_4gemm6kernel13GemmUniversalIN4cute5tupleIJiiiiEEENS1_10collective13CollectiveMmaINS1_35MainloopSm100TmaUmmaWarpSpecializedILi8ELi2ELi4ENS5_IJNS4_1CILi4EEENSA_ILi1EEESC_EEEEENS5_IJNSA_ILi128EEENSA_ILi256EEENSA_ILi64EEEEEENS_6half_tENS5_IJlSC_lEEESJ_SK_NS4_8TiledMMAINS4_8MMA_AtomIJNS4_26SM100_MMA_F16BF16_2x1SM_SSISJ_SJ_fLi128ELi256ELNS4_4UMMA5MajorE0ELSP_0ELNSO_7ScaleInE0ELSQ_0EEEEEENS4_6LayoutINS5_IJSC_SC_SC_EEENS5_IJNSA_ILi0EEESV_SV_EEEEENS5_IJNS4_10UnderscoreESY_SY_EEEEENS4_18SM100_TMA_2SM_LOADENS4_14ComposedLayoutINS4_7SwizzleILi3ELi4ELi3EEENS4_18smem_ptr_flag_bitsILi16EEENST_INS5_IJNSA_ILi8EEESH_EEENS5_IJSH_SC_EEEEEEEvNS4_8identityENS4_28SM100_TMA_2SM_LOAD_MULTICASTES1B_vS1C_EENS_8epilogue10collective18CollectiveEpilogueINS1F_23Sm100TmaWarpSpecializedILi4ELi2ELi32ELb1ELb0EEEJNS5_IJSH_SG_SH_EEENS5_IJNST_ISH_SC_EENST_INS5_IJNSA_ILi32EEENSA_ILi2EEEEEENS5_IJSC_SF_EEEEEEEESJ_SK_SJ_SK_NS1F_6fusion15FusionCallbacksIS1J_NS1S_17LinearCombinationISJ_fSJ_fLNS_15FloatRoundStyleE2EEES1K_S1R_JEEENS4_5SM1004TMEM4LOAD26SM100_TMEM_LOAD_32dp32b32xENS4_13SM90_TMA_LOADENS12_INS13_ILi2ELi4ELi3EEES16_NST_INS5_IJS17_S1M_EEENS5_IJS1M_SC_EEEEEEENS4_39AutoVectorizingCopyWithAssumedAlignmentILi128EEENS4_14SM90_TMA_STOREES27_S29_S29_EEEvvEEEEvNT_6ParamsE) ;  /* 0xffffff4c04f47950 */ /* 0x000fea0003c3ffff */
        .weak           $__internal_2_$__cuda_sm10x_tcgen05_guardrail_trap_unallocated_columns_being_dealloced
        .type           $__internal_2_$__cuda_sm10x_tcgen05_guardrail_trap_unallocated_columns_being_dealloced,@function
        .size           $__internal_2_$__cuda_sm10x_tcgen05_guardrail_trap_unallocated_columns_being_dealloced,(.L_x_209 - $__internal_2_$__cuda_sm10x_tcgen05_guardrail_trap_unallocated_columns_being_dealloced)
$__internal_2_$__cuda_sm10x_tcgen05_guardrail_trap_unallocated_columns_being_dealloced:
[----:B------:R-:W-:Y:S05]  /*b030*/  BPT.TRAP 0x1 ;  /* 0x000000040000795c */ /* 0x000fea0000300000 */
[----:B------:R-:W-:-:S04]  /*b040*/  HFMA2 R3, -RZ, RZ, 0, 0 ;  /* 0x00000000ff037431 */ /* 0x000fc800000001ff */
[----:B------:R-:W-:Y:S05]  /*b050*/  RET.REL.NODEC R2 `(_ZN7cutlass13device_kernelINS_4gemm6kernel13GemmUniversalIN4cute5tupleIJiiiiEEENS1_10collective13CollectiveMmaINS1_35MainloopSm100TmaUmmaWarpSpecializedILi8ELi2ELi4ENS5_IJNS4_1CILi4EEENSA_ILi1EEESC_EEEEENS5_IJNSA_ILi128EEENSA_ILi256EEENSA_ILi64EEEEEENS_6half_tENS5_IJlSC_lEEESJ_SK_NS4_8TiledMMAINS4_8MMA_AtomIJNS4_26SM100_MMA_F16BF16_2x1SM_SSISJ_SJ_fLi128ELi256ELNS4_4UMMA5MajorE0ELSP_0ELNSO_7ScaleInE0ELSQ_0EEEEEENS4_6LayoutINS5_IJSC_SC_SC_EEENS5_IJNSA_ILi0EEESV_SV_EEEEENS5_IJNS4_10UnderscoreESY_SY_EEEEENS4_18SM100_TMA_2SM_LOADENS4_14ComposedLayoutINS4_7SwizzleILi3ELi4ELi3EEENS4_18smem_ptr_flag_bitsILi16EEENST_INS5_IJNSA_ILi8EEESH_EEENS5_IJSH_SC_EEEEEEEvNS4_8identityENS4_28SM100_TMA_2SM_LOAD_MULTICASTES1B_vS1C_EENS_8epilogue10collective18CollectiveEpilogueINS1F_23Sm100TmaWarpSpecializedILi4ELi2ELi32ELb1ELb0EEEJNS5_IJSH_SG_SH_EEENS5_IJNST_ISH_SC_EENST_INS5_IJNSA_ILi32EEENSA_ILi2EEEEEENS5_IJSC_SF_EEEEEEEESJ_SK_SJ_SK_NS1F_6fusion15FusionCallbacksIS1J_NS1S_17LinearCombinationISJ_fSJ_fLNS_15FloatRoundStyleE2EEES1K_S1R_JEEENS4_5SM1004TMEM4LOAD26SM100_TMEM_LOAD_32dp32b32xENS4_13SM90_TMA_LOADENS12_INS13_ILi2ELi4ELi3EEES16_NST_INS5_IJS17_S1M_EEENS5_IJS1M_SC_EEEEEEENS4_39AutoVectorizingCopyWithAssumedAlignmentILi128EEENS4_14SM90_TMA_STOREES27_S29_S29_EEEvvEEEEvNT_6ParamsE) ;  /* 0xffffff4c02e87950 */ /* 0x000fea0003c3ffff */
.L_x_208:
[----:B------:R-:W-:-:S00]  /*b060*/  BRA `(.L_x_208) ;  /* 0xfffffffc00fc7947 */ /* 0x000fc0000383ffff */
[----:B------:R-:W-:-:S00]  /*b070*/  NOP ;  /* 0x0000000000007918 */ /* 0x000fc00000000000 */
        /* <DEDUP_REMOVED lines=8> */
.L_x_209:


//--------------------- .nv.global.init           --------------------------
	.section	.nv.global.init,"aw",@progbits
.nv.global.init:
	.type		$str$27,@object
	.size		$str$27,($str$28 - $str$27)
$str$27:
        /*0000*/ 	.byte	0x28, 0x61, 0x64, 0x64, 0x72, 0x65, 0x73, 0x73, 0x20, 0x26, 0x20, 0x6d, 0x61, 0x73, 0x6b, 0x29
        /*0010*/ 	.byte	0x20, 0x3d, 0x3d, 0x20, 0x30, 0x00
	.type		$str$28,@object
	.size		$str$28,($str$26 - $str$28)
$str$28:
        /*0016*/ 	.byte	0x2f, 0x74, 0x6d, 0x70, 0x2f, 0x63, 0x75, 0x74, 0x6c, 0x61, 0x73, 0x73, 0x5f, 0x73, 0x77, 0x65
        /*0026*/ 	.byte	0x65, 0x70, 0x5f, 0x73, 0x72, 0x63, 0x2f, 0x69, 0x6e, 0x63, 0x6c, 0x75, 0x64, 0x65, 0x2f, 0x63
        /*0036*/ 	.byte	0x75, 0x74, 0x65, 0x2f, 0x70, 0x6f, 0x69, 0x6e, 0x74, 0x65, 0x72, 0x5f, 0x66, 0x6c, 0x61, 0x67
        /*0046*/ 	.byte	0x67, 0x65, 0x64, 0x2e, 0x68, 0x70, 0x70, 0x00
	.type		$str$26,@object
	.size		$str$26,($str$25 - $str$26)
$str$26:
        /*004e*/ 	.byte	0x2f, 0x74, 0x6d, 0x70, 0x2f, 0x63, 0x75, 0x74, 0x6c, 0x61, 0x73, 0x73, 0x5f, 0x73, 0x77, 0x65
        /*005e*/ 	.byte	0x65, 0x70, 0x5f, 0x73, 0x72, 0x63, 0x2f, 0x69, 0x6e, 0x63, 0x6c, 0x75, 0x64, 0x65, 0x2f, 0x63
        /*006e*/ 	.byte	0x75, 0x74, 0x65, 0x2f, 0x61, 0x74, 0x6f, 0x6d, 0x2f, 0x63, 0x6f, 0x70, 0x79, 0x5f, 0x74, 0x72
        /*007e*/ 	.byte	0x61, 0x69, 0x74, 0x73, 0x5f, 0x73, 0x6d, 0x31, 0x30, 0x30, 0x2e, 0x68, 0x70, 0x70, 0x00
	.type		$str$25,@object
	.size		$str$25,(__unnamed_1 - $str$25)
$str$25:
        /*008d*/ 	.byte	0x28, 0x28, 0x75, 0x69, 0x6e, 0x74, 0x33, 0x32, 0x5f, 0x74, 0x28, 0x74, 0x68, 0x72, 0x65, 0x61
        /*009d*/ 	.byte	0x64, 0x49, 0x64, 0x78, 0x2e, 0x78, 0x29, 0x20, 0x2f, 0x20, 0x33, 0x32, 0x29, 0x20, 0x25, 0x20
        /*00ad*/ 	.byte	0x34, 0x29, 0x20, 0x3d, 0x3d, 0x20, 0x28, 0x28, 0x28, 0x74, 0x6d, 0x65, 0x6d, 0x5f, 0x61, 0x64
        /*00bd*/ 	.byte	0x64, 0x72, 0x20, 0x3e, 0x3e, 0x20, 0x31, 0x36, 0x29, 0x20, 0x2f, 0x20, 0x33, 0x32, 0x29, 0x20
        /*00cd*/ 	.byte	0x25, 0x20, 0x34, 0x29, 0x00
	.type		__unnamed_1,@object
	.size		__unnamed_1,(__unnamed_2 - __unnamed_1)
__unnamed_1:
        /*00d2*/ 	.byte	0x61, 0x75, 0x74, 0x6f, 0x20, 0x63, 0x75, 0x74, 0x65, 0x3a, 0x3a, 0x61, 0x73, 0x5f, 0x70, 0x6f
        /* <DEDUP_REMOVED lines=24> */
        /*0262*/ 	.byte	0x39, 0x36, 0x3e, 0x3e, 0x3e, 0x3e, 0x5d, 0x00
	.type		__unnamed_2,@object
	.size		__unnamed_2,(.L_2 - __unnamed_2)
__unnamed_2:
        /* <DEDUP_REMOVED lines=42> */
        /*050a*/ 	.byte	0x3e, 0x3e, 0x5d, 0x00
.L_2:


//--------------------- .nv.shared._ZN7cutlass13device_kernelINS_4gemm6kernel13GemmUniversalIN4cute5tupleIJiiiiEEENS1_10collective13CollectiveMmaINS1_35MainloopSm100TmaUmmaWarpSpecializedILi8ELi2ELi4ENS5_IJNS4_1CILi4EEENSA_ILi1EEESC_EEEEENS5_IJNSA_ILi128EEENSA_ILi256EEENSA_ILi64EEEEEENS_6half_tENS5_IJlSC_lEEESJ_SK_NS4_8TiledMMAINS4_8MMA_AtomIJNS4_26SM100_MMA_F16BF16_2x1SM_SSISJ_SJ_fLi128ELi256ELNS4_4UMMA5MajorE0ELSP_0ELNSO_7ScaleInE0ELSQ_0EEEEEENS4_6LayoutINS5_IJSC_SC_SC_EEENS5_IJNSA_ILi0EEESV_SV_EEEEENS5_IJNS4_10UnderscoreESY_SY_EEEEENS4_18SM100_TMA_2SM_LOADENS4_14ComposedLayoutINS4_7SwizzleILi3ELi4ELi3EEENS4_18smem_ptr_flag_bitsILi16EEENST_INS5_IJNSA_ILi8EEESH_EEENS5_IJSH_SC_EEEEEEEvNS4_8identityENS4_28SM100_TMA_2SM_LOAD_MULTICASTES1B_vS1C_EENS_8epilogue10collective18CollectiveEpilogueINS1F_23Sm100TmaWarpSpecializedILi4ELi2ELi32ELb1ELb0EEEJNS5_IJSH_SG_SH_EEENS5_IJNST_ISH_SC_EENST_INS5_IJNSA_ILi32EEENSA_ILi2EEEEEENS5_IJSC_SF_EEEEEEEESJ_SK_SJ_SK_NS1F_6fusion15FusionCallbacksIS1J_NS1S_17LinearCombinationISJ_fSJ_fLNS_15FloatRoundStyleE2EEES1K_S1R_JEEENS4_5SM1004TMEM4LOAD26SM100_TMEM_LOAD_32dp32b32xENS4_13SM90_TMA_LOADENS12_INS13_ILi2ELi4ELi3EEES16_NST_INS5_IJS17_S1M_EEENS5_IJS1M_SC_EEEEEEENS4_39AutoVectorizingCopyWithAssumedAlignmentILi128EEENS4_14SM90_TMA_STOREES27_S29_S29_EEEvvEEEEvNT_6ParamsE --------------------------
	.section	.nv.shared._ZN7cutlass13device_kernelINS_4gemm6kernel13GemmUniversalIN4cute5tupleIJiiiiEEENS1_10collective13CollectiveMmaINS1_35MainloopSm100TmaUmmaWarpSpecializedILi8ELi2ELi4ENS5_IJNS4_1CILi4EEENSA_ILi1EEESC_EEEEENS5_IJNSA_ILi128EEENSA_ILi256EEENSA_ILi64EEEEEENS_6half_tENS5_IJlSC_lEEESJ_SK_NS4_8TiledMMAINS4_8MMA_AtomIJNS4_26SM100_MMA_F16BF16_2x1SM_SSISJ_SJ_fLi128ELi256ELNS4_4UMMA5MajorE0ELSP_0ELNSO_7ScaleInE0ELSQ_0EEEEEENS4_6LayoutINS5_IJSC_SC_SC_EEENS5_IJNSA_ILi0EEESV_SV_EEEEENS5_IJNS4_10UnderscoreESY_SY_EEEEENS4_18SM100_TMA_2SM_LOADENS4_14ComposedLayoutINS4_7SwizzleILi3ELi4ELi3EEENS4_18smem_ptr_flag_bitsILi16EEENST_INS5_IJNSA_ILi8EEESH_EEENS5_IJSH_SC_EEEEEEEvNS4_8identityENS4_28SM100_TMA_2SM_LOAD_MULTICASTES1B_vS1C_EENS_8epilogue10collective18CollectiveEpilogueINS1F_23Sm100TmaWarpSpecializedILi4ELi2ELi32ELb1ELb0EEEJNS5_IJSH_SG_SH_EEENS5_IJNST_ISH_SC_EENST_INS5_IJNSA_ILi32EEENSA_ILi2EEEEEENS5_IJSC_SF_EEEEEEEESJ_SK_SJ_SK_NS1F_6fusion15FusionCallbacksIS1J_NS1S_17LinearCombinationISJ_fSJ_fLNS_15FloatRoundStyleE2EEES1K_S1R_JEEENS4_5SM1004TMEM4LOAD26SM100_TMEM_LOAD_32dp32b32xENS4_13SM90_TMA_LOADENS12_INS13_ILi2ELi4ELi3EEES16_NST_INS5_IJS17_S1M_EEENS5_IJS1M_SC_EEEEEEENS4_39AutoVectorizingCopyWithAssumedAlignmentILi128EEENS4_14SM90_TMA_STOREES27_S29_S29_EEEvvEEEEvNT_6ParamsE,"aw",@nobits
	.sectionflags	@""
	.align	16
	.zero		1024


//--------------------- .nv.shared.reserved.0     --------------------------
	.section	.nv.shared.reserved.0,"aw",@nobits
	.weak		__nv_reservedSMEM_offset_0_alias
	.size		__nv_reservedSMEM_offset_0_alias, 0, 64
	.other		__nv_reservedSMEM_offset_0_alias,@"STO_CUDA_RESERVED_SHARED STV_DEFAULT"
__nv_reservedSMEM_offset_0_alias:
	.zero		0
.nv.shared.reserved.0:
	.zero		64
	.weak		__nv_reservedSMEM_tcgen05_partition
	.type		__nv_reservedSMEM_tcgen05_partition,@object
	.size		__nv_reservedSMEM_tcgen05_partition,(.L_0 - __nv_reservedSMEM_tcgen05_partition)
__nv_reservedSMEM_tcgen05_partition:
	.zero		32
.L_0:


//--------------------- .nv.global                --------------------------
	.section	.nv.global,"aw",@nobits
.nv.global:
	.type		_ZN40_INTERNAL_379ff818_4_k_cu_f8321965_350444cute1_E,@object
	.size		_ZN40_INTERNAL_379ff818_4_k_cu_f8321965_350444cute1_E,(_ZN40_INTERNAL_379ff818_4_k_cu_f8321965_350444cuda3std3__45__cpo6cbeginE - _ZN40_INTERNAL_379ff818_4_k_cu_f8321965_350444cute1_E)
_ZN40_INTERNAL_379ff818_4_k_cu_f8321965_350444cute1_E:
	.zero		1
	.type		_ZN40_INTERNAL_379ff818_4_k_cu_f8321965_350444cuda3std3__45__cpo6cbeginE,@object
	.size		_ZN40_INTERNAL_379ff818_4_k_cu_f8321965_350444cuda3std3__45__cpo6cbeginE,(_ZN40_INTERNAL_379ff818_4_k_cu_f8321965_350444cuda3std3__48in_placeE - _ZN40_INTERNAL_379ff818_4_k_cu_f8321965_350444cuda3std3__45__cpo6cbeginE)
_ZN40_INTERNAL_379ff818_4_k_cu_f8321965_350444cuda3std3__45__cpo6cbeginE:
	.zero		1
	.type		_ZN40_INTERNAL_379ff818_4_k_cu_f8321965_350444cuda3std3__48in_placeE,@object
	.size		_ZN40_INTERNAL_379ff818_4_k_cu_f8321965_350444cuda3std3__48in_placeE,(_ZN40_INTERNAL_379ff818_4_k_cu_f8321965_350444cuda3std6ranges3__45__cpo9iter_moveE - _ZN40_INTERNAL_379ff818_4_k_cu_f8321965_350444cuda3std3__48in_placeE)
_ZN40_INTERNAL_379ff818_4_k_cu_f8321965_350444cuda3std3__48in_placeE:
	.zero		1
	.type		_ZN40_INTERNAL_379ff818_4_k_cu_f8321965_350444cuda3std6ranges3__45__cpo9iter_moveE,@object
	.size		_ZN40_INTERNAL_379ff818_4_k_cu_f8321965_350444cuda3std6ranges3__45__cpo9iter_moveE,(_ZN40_INTERNAL_379ff818_4_k_cu_f8321965_350444cuda3std3__45__cpo5beginE - _ZN40_INTERNAL_379ff818_4_k_cu_f8321965_350444cuda3std6ranges3__45__cpo9iter_moveE)
_ZN40_INTERNAL_379ff818_4_k_cu_f8321965_350444cuda3std6ranges3__45__cpo9iter_moveE:
	.zero		1
	.type		_ZN40_INTERNAL_379ff818_4_k_cu_f8321965_350444cuda3std3__45__cpo5beginE,@object
	.size		_ZN40_INTERNAL_379ff818_4_k_cu_f8321965_350444cuda3std3__45__cpo5beginE,(_ZN40_INTERNAL_379ff818_4_k_cu_f8321965_350444cuda3std3__442_GLOBAL__N__379ff818_4_k_cu_f8321965_350446ignoreE - _ZN40_INTERNAL_379ff818_4_k_cu_f8321965_350444cuda3std3__45__cpo5beginE)
_ZN40_INTERNAL_379ff818_4_k_cu_f8321965_350444cuda3std3__45__cpo5beginE:
	.zero		1
	.type		_ZN40_INTERNAL_379ff818_4_k_cu_f8321965_350444cuda3std3__442_GLOBAL__N__379ff818_4_k_cu_f8321965_350446ignoreE,@object
	.size		_ZN40_INTERNAL_379ff818_4_k_cu_f8321965_350444cuda3std3__442_GLOBAL__N__379ff818_4_k_cu_f8321965_350446ignoreE,(_ZN40_INTERNAL_379ff818_4_k_cu_f8321965_350444cute7productE - _ZN40_INTERNAL_379ff818_4_k_cu_f8321965_350444cuda3std3__442_GLOBAL__N__379ff818_4_k_cu_f8321965_350446ignoreE)
_ZN40_INTERNAL_379ff818_4_k_cu_f8321965_350444cuda3std3__442_GLOBAL__N__379ff818_4_k_cu_f8321965_350446ignoreE:
	.zero		1
	.type		_ZN40_INTERNAL_379ff818_4_k_cu_f8321965_350444cute7productE,@object
	.size		_ZN40_INTERNAL_379ff818_4_k_cu_f8321965_350444cute7productE,(_ZN40_INTERNAL_379ff818_4_k_cu_f8321965_350444cuda3std3__45__cpo3endE - _ZN40_INTERNAL_379ff818_4_k_cu_f8321965_350444cute7productE)
_ZN40_INTERNAL_379ff818_4_k_cu_f8321965_350444cute7productE:
	.zero		1
	.type		_ZN40_INTERNAL_379ff818_4_k_cu_f8321965_350444cuda3std3__45__cpo3endE,@object
	.size		_ZN40_INTERNAL_379ff818_4_k_cu_f8321965_350444cuda3std3__45__cpo3endE,(_ZN40_INTERNAL_379ff818_4_k_cu_f8321965_350444cuda3std3__419piecewise_constructE - _ZN40_INTERNAL_379ff818_4_k_cu_f8321965_350444cuda3std3__45__cpo3endE)
_ZN40_INTERNAL_379ff818_4_k_cu_f8321965_350444cuda3std3__45__cpo3endE:
	.zero		1
	.type		_ZN40_INTERNAL_379ff818_4_k_cu_f8321965_350444cuda3std3__419piecewise_constructE,@object
	.size		_ZN40_INTERNAL_379ff818_4_k_cu_f8321965_350444cuda3std3__419piecewise_constructE,(_ZN40_INTERNAL_379ff818_4_k_cu_f8321965_350444cuda3std3__45__cpo4cendE - _ZN40_INTERNAL_379ff818_4_k_cu_f8321965_350444cuda3std3__419piecewise_constructE)
_ZN40_INTERNAL_379ff818_4_k_cu_f8321965_350444cuda3std3__419piecewise_constructE:
	.zero		1
	.type		_ZN40_INTERNAL_379ff818_4_k_cu_f8321965_350444cuda3std3__45__cpo4cendE,@object
	.size		_ZN40_INTERNAL_379ff818_4_k_cu_f8321965_350444cuda3std3__45__cpo4cendE,(_ZN40_INTERNAL_379ff818_4_k_cu_f8321965_350444cuda3std6ranges3__45__cpo4swapE - _ZN40_INTERNAL_379ff818_4_k_cu_f8321965_350444cuda3std3__45__cpo4cendE)
_ZN40_INTERNAL_379ff818_4_k_cu_f8321965_350444cuda3std3__45__cpo4cendE:
	.zero		1
	.type		_ZN40_INTERNAL_379ff818_4_k_cu_f8321965_350444cuda3std6ranges3__45__cpo4swapE,@object
	.size		_ZN40_INTERNAL_379ff818_4_k_cu_f8321965_350444cuda3std6ranges3__45__cpo4swapE,(.L_10 - _ZN40_INTERNAL_379ff818_4_k_cu_f8321965_350444cuda3std6ranges3__45__cpo4swapE)
_ZN40_INTERNAL_379ff818_4_k_cu_f8321965_350444cuda3std6ranges3__45__cpo4swapE:
	.zero		1
.L_10:


//--------------------- .nv.constant0._ZN7cutlass13device_kernelINS_4gemm6kernel13GemmUniversalIN4cute5tupleIJiiiiEEENS1_10collective13CollectiveMmaINS1_35MainloopSm100TmaUmmaWarpSpecializedILi8ELi2ELi4ENS5_IJNS4_1CILi4EEENSA_ILi1EEESC_EEEEENS5_IJNSA_ILi128EEENSA_ILi256EEENSA_ILi64EEEEEENS_6half_tENS5_IJlSC_lEEESJ_SK_NS4_8TiledMMAINS4_8MMA_AtomIJNS4_26SM100_MMA_F16BF16_2x1SM_SSISJ_SJ_fLi128ELi256ELNS4_4UMMA5MajorE0ELSP_0ELNSO_7ScaleInE0ELSQ_0EEEEEENS4_6LayoutINS5_IJSC_SC_SC_EEENS5_IJNSA_ILi0EEESV_SV_EEEEENS5_IJNS4_10UnderscoreESY_SY_EEEEENS4_18SM100_TMA_2SM_LOADENS4_14ComposedLayoutINS4_7SwizzleILi3ELi4ELi3EEENS4_18smem_ptr_flag_bitsILi16EEENST_INS5_IJNSA_ILi8EEESH_EEENS5_IJSH_SC_EEEEEEEvNS4_8identityENS4_28SM100_TMA_2SM_LOAD_MULTICASTES1B_vS1C_EENS_8epilogue10collective18CollectiveEpilogueINS1F_23Sm100TmaWarpSpecializedILi4ELi2ELi32ELb1ELb0EEEJNS5_IJSH_SG_SH_EEENS5_IJNST_ISH_SC_EENST_INS5_IJNSA_ILi32EEENSA_ILi2EEEEEENS5_IJSC_SF_EEEEEEEESJ_SK_SJ_SK_NS1F_6fusion15FusionCallbacksIS1J_NS1S_17LinearCombinationISJ_fSJ_fLNS_15FloatRoundStyleE2EEES1K_S1R_JEEENS4_5SM1004TMEM4LOAD26SM100_TMEM_LOAD_32dp32b32xENS4_13SM90_TMA_LOADENS12_INS13_ILi2ELi4ELi3EEES16_NST_INS5_IJS17_S1M_EEENS5_IJS1M_SC_EEEEEEENS4_39AutoVectorizingCopyWithAssumedAlignmentILi128EEENS4_14SM90_TMA_STOREES27_S29_S29_EEEvvEEEEvNT_6ParamsE --------------------------
	.section	.nv.constant0._ZN7cutlass13device_kernelINS_4gemm6kernel13GemmUniversalIN4cute5tupleIJiiiiEEENS1_10collective13CollectiveMmaINS1_35MainloopSm100TmaUmmaWarpSpecializedILi8ELi2ELi4ENS5_IJNS4_1CILi4EEENSA_ILi1EEESC_EEEEENS5_IJNSA_ILi128EEENSA_ILi256EEENSA_ILi64EEEEEENS_6half_tENS5_IJlSC_lEEESJ_SK_NS4_8TiledMMAINS4_8MMA_AtomIJNS4_26SM100_MMA_F16BF16_2x1SM_SSISJ_SJ_fLi128ELi256ELNS4_4UMMA5MajorE0ELSP_0ELNSO_7ScaleInE0ELSQ_0EEEEEENS4_6LayoutINS5_IJSC_SC_SC_EEENS5_IJNSA_ILi0EEESV_SV_EEEEENS5_IJNS4_10UnderscoreESY_SY_EEEEENS4_18SM100_TMA_2SM_LOADENS4_14ComposedLayoutINS4_7SwizzleILi3ELi4ELi3EEENS4_18smem_ptr_flag_bitsILi16EEENST_INS5_IJNSA_ILi8EEESH_EEENS5_IJSH_SC_EEEEEEEvNS4_8identityENS4_28SM100_TMA_2SM_LOAD_MULTICASTES1B_vS1C_EENS_8epilogue10collective18CollectiveEpilogueINS1F_23Sm100TmaWarpSpecializedILi4ELi2ELi32ELb1ELb0EEEJNS5_IJSH_SG_SH_EEENS5_IJNST_ISH_SC_EENST_INS5_IJNSA_ILi32EEENSA_ILi2EEEEEENS5_IJSC_SF_EEEEEEEESJ_SK_SJ_SK_NS1F_6fusion15FusionCallbacksIS1J_NS1S_17LinearCombinationISJ_fSJ_fLNS_15FloatRoundStyleE2EEES1K_S1R_JEEENS4_5SM1004TMEM4LOAD26SM100_TMEM_LOAD_32dp32b32xENS4_13SM90_TMA_LOADENS12_INS13_ILi2ELi4ELi3EEES16_NST_INS5_IJS17_S1M_EEENS5_IJS1M_SC_EEEEEEENS4_39AutoVectorizingCopyWithAssumedAlignmentILi128EEENS4_14SM90_TMA_STOREES27_S29_S29_EEEvvEEEEvNT_6ParamsE,"a",@progbits
	.sectionflags	@""
	.align	4
.nv.constant0._ZN7cutlass13device_kernelINS_4gemm6kernel13GemmUniversalIN4cute5tupleIJiiiiEEENS1_10collective13CollectiveMmaINS1_35MainloopSm100TmaUmmaWarpSpecializedILi8ELi2ELi4ENS5_IJNS4_1CILi4EEENSA_ILi1EEESC_EEEEENS5_IJNSA_ILi128EEENSA_ILi256EEENSA_ILi64EEEEEENS_6half_tENS5_IJlSC_lEEESJ_SK_NS4_8TiledMMAINS4_8MMA_AtomIJNS4_26SM100_MMA_F16BF16_2x1SM_SSISJ_SJ_fLi128ELi256ELNS4_4UMMA5MajorE0ELSP_0ELNSO_7ScaleInE0ELSQ_0EEEEEENS4_6LayoutINS5_IJSC_SC_SC_EEENS5_IJNSA_ILi0EEESV_SV_EEEEENS5_IJNS4_10UnderscoreESY_SY_EEEEENS4_18SM100_TMA_2SM_LOADENS4_14ComposedLayoutINS4_7SwizzleILi3ELi4ELi3EEENS4_18smem_ptr_flag_bitsILi16EEENST_INS5_IJNSA_ILi8EEESH_EEENS5_IJSH_SC_EEEEEEEvNS4_8identityENS4_28SM100_TMA_2SM_LOAD_MULTICASTES1B_vS1C_EENS_8epilogue10collective18CollectiveEpilogueINS1F_23Sm100TmaWarpSpecializedILi4ELi2ELi32ELb1ELb0EEEJNS5_IJSH_SG_SH_EEENS5_IJNST_ISH_SC_EENST_INS5_IJNSA_ILi32EEENSA_ILi2EEEEEENS5_IJSC_SF_EEEEEEEESJ_SK_SJ_SK_NS1F_6fusion15FusionCallbacksIS1J_NS1S_17LinearCombinationISJ_fSJ_fLNS_15FloatRoundStyleE2EEES1K_S1R_JEEENS4_5SM1004TMEM4LOAD26SM100_TMEM_LOAD_32dp32b32xENS4_13SM90_TMA_LOADENS12_INS13_ILi2ELi4ELi3EEES16_NST_INS5_IJS17_S1M_EEENS5_IJS1M_SC_EEEEEEENS4_39AutoVectorizingCopyWithAssumedAlignmentILi128EEENS4_14SM90_TMA_STOREES27_S29_S29_EEEvvEEEEvNT_6ParamsE:
	.zero		2944


//--------------------- SYMBOLS --------------------------

	.type		.nv.reservedSmem.offset0,@object
	.size		.nv.reservedSmem.offset0,0x4
	.type		.nv.reservedSmem.cap,@object
	.size		.nv.reservedSmem.cap,0x4
	.type		__assertfail,@function
